//
// Generated by NVIDIA NVVM Compiler
//
// Compiler Build ID: CL-36424714
// Cuda compilation tools, release 13.0, V13.0.88
// Based on NVVM 20.0.0
//

.version 9.0
.target sm_100
.address_size 64

	// .globl	_Z28vector_set_scalar_f32_kernelPfif

.visible .entry _Z28vector_set_scalar_f32_kernelPfif(
	.param .u64 .ptr .align 1 _Z28vector_set_scalar_f32_kernelPfif_param_0,
	.param .u32 _Z28vector_set_scalar_f32_kernelPfif_param_1,
	.param .f32 _Z28vector_set_scalar_f32_kernelPfif_param_2
)
{
	.reg .pred 	%p<2>;
	.reg .b32 	%r<6>;
	.reg .b32 	%f<2>;
	.reg .b64 	%rd<5>;

	ld.param.u64 	%rd1, [_Z28vector_set_scalar_f32_kernelPfif_param_0];
	ld.param.u32 	%r2, [_Z28vector_set_scalar_f32_kernelPfif_param_1];
	ld.param.f32 	%f1, [_Z28vector_set_scalar_f32_kernelPfif_param_2];
	mov.u32 	%r3, %tid.x;
	mov.u32 	%r4, %ctaid.x;
	mov.u32 	%r5, %ntid.x;
	mad.lo.s32 	%r1, %r4, %r5, %r3;
	setp.ge.s32 	%p1, %r1, %r2;
	@%p1 bra 	$L__BB0_2;
	cvta.to.global.u64 	%rd2, %rd1;
	mul.wide.s32 	%rd3, %r1, 4;
	add.s64 	%rd4, %rd2, %rd3;
	st.global.f32 	[%rd4], %f1;
$L__BB0_2:
	ret;

}
	// .globl	_Z28vector_add_scalar_f32_kernelPfif
.visible .entry _Z28vector_add_scalar_f32_kernelPfif(
	.param .u64 .ptr .align 1 _Z28vector_add_scalar_f32_kernelPfif_param_0,
	.param .u32 _Z28vector_add_scalar_f32_kernelPfif_param_1,
	.param .f32 _Z28vector_add_scalar_f32_kernelPfif_param_2
)
{
	.reg .pred 	%p<2>;
	.reg .b32 	%r<6>;
	.reg .b32 	%f<4>;
	.reg .b64 	%rd<5>;

	ld.param.u64 	%rd1, [_Z28vector_add_scalar_f32_kernelPfif_param_0];
	ld.param.u32 	%r2, [_Z28vector_add_scalar_f32_kernelPfif_param_1];
	ld.param.f32 	%f1, [_Z28vector_add_scalar_f32_kernelPfif_param_2];
	mov.u32 	%r3, %tid.x;
	mov.u32 	%r4, %ctaid.x;
	mov.u32 	%r5, %ntid.x;
	mad.lo.s32 	%r1, %r4, %r5, %r3;
	setp.ge.s32 	%p1, %r1, %r2;
	@%p1 bra 	$L__BB1_2;
	cvta.to.global.u64 	%rd2, %rd1;
	mul.wide.s32 	%rd3, %r1, 4;
	add.s64 	%rd4, %rd2, %rd3;
	ld.global.f32 	%f2, [%rd4];
	add.f32 	%f3, %f1, %f2;
	st.global.f32 	[%rd4], %f3;
$L__BB1_2:
	ret;

}
	// .globl	_Z23vector_scale_f32_kernelPfif
.visible .entry _Z23vector_scale_f32_kernelPfif(
	.param .u64 .ptr .align 1 _Z23vector_scale_f32_kernelPfif_param_0,
	.param .u32 _Z23vector_scale_f32_kernelPfif_param_1,
	.param .f32 _Z23vector_scale_f32_kernelPfif_param_2
)
{
	.reg .pred 	%p<2>;
	.reg .b32 	%r<6>;
	.reg .b32 	%f<4>;
	.reg .b64 	%rd<5>;

	ld.param.u64 	%rd1, [_Z23vector_scale_f32_kernelPfif_param_0];
	ld.param.u32 	%r2, [_Z23vector_scale_f32_kernelPfif_param_1];
	ld.param.f32 	%f1, [_Z23vector_scale_f32_kernelPfif_param_2];
	mov.u32 	%r3, %tid.x;
	mov.u32 	%r4, %ctaid.x;
	mov.u32 	%r5, %ntid.x;
	mad.lo.s32 	%r1, %r4, %r5, %r3;
	setp.ge.s32 	%p1, %r1, %r2;
	@%p1 bra 	$L__BB2_2;
	cvta.to.global.u64 	%rd2, %rd1;
	mul.wide.s32 	%rd3, %r1, 4;
	add.s64 	%rd4, %rd2, %rd3;
	ld.global.f32 	%f2, [%rd4];
	mul.f32 	%f3, %f1, %f2;
	st.global.f32 	[%rd4], %f3;
$L__BB2_2:
	ret;

}
	// .globl	_Z21vector_exp_f32_kernelPfi
.visible .entry _Z21vector_exp_f32_kernelPfi(
	.param .u64 .ptr .align 1 _Z21vector_exp_f32_kernelPfi_param_0,
	.param .u32 _Z21vector_exp_f32_kernelPfi_param_1
)
{
	.reg .pred 	%p<2>;
	.reg .b32 	%r<8>;
	.reg .b32 	%f<14>;
	.reg .b64 	%rd<5>;

	ld.param.u64 	%rd1, [_Z21vector_exp_f32_kernelPfi_param_0];
	ld.param.u32 	%r2, [_Z21vector_exp_f32_kernelPfi_param_1];
	mov.u32 	%r3, %tid.x;
	mov.u32 	%r4, %ctaid.x;
	mov.u32 	%r5, %ntid.x;
	mad.lo.s32 	%r1, %r4, %r5, %r3;
	setp.ge.s32 	%p1, %r1, %r2;
	@%p1 bra 	$L__BB3_2;
	cvta.to.global.u64 	%rd2, %rd1;
	mul.wide.s32 	%rd3, %r1, 4;
	add.s64 	%rd4, %rd2, %rd3;
	ld.global.f32 	%f1, [%rd4];
	fma.rn.f32 	%f2, %f1, 0f3BBB989D, 0f3F000000;
	cvt.sat.f32.f32 	%f3, %f2;
	mov.f32 	%f4, 0f4B400001;
	mov.f32 	%f5, 0f437C0000;
	fma.rm.f32 	%f6, %f3, %f5, %f4;
	add.f32 	%f7, %f6, 0fCB40007F;
	neg.f32 	%f8, %f7;
	fma.rn.f32 	%f9, %f1, 0f3FB8AA3B, %f8;
	fma.rn.f32 	%f10, %f1, 0f32A57060, %f9;
	mov.b32 	%r6, %f6;
	shl.b32 	%r7, %r6, 23;
	mov.b32 	%f11, %r7;
	ex2.approx.ftz.f32 	%f12, %f10;
	mul.f32 	%f13, %f12, %f11;
	st.global.f32 	[%rd4], %f13;
$L__BB3_2:
	ret;

}
	// .globl	_Z24vector_square_f32_kernelPfi
.visible .entry _Z24vector_square_f32_kernelPfi(
	.param .u64 .ptr .align 1 _Z24vector_square_f32_kernelPfi_param_0,
	.param .u32 _Z24vector_square_f32_kernelPfi_param_1
)
{
	.reg .pred 	%p<2>;
	.reg .b32 	%r<6>;
	.reg .b32 	%f<3>;
	.reg .b64 	%rd<5>;

	ld.param.u64 	%rd1, [_Z24vector_square_f32_kernelPfi_param_0];
	ld.param.u32 	%r2, [_Z24vector_square_f32_kernelPfi_param_1];
	mov.u32 	%r3, %tid.x;
	mov.u32 	%r4, %ctaid.x;
	mov.u32 	%r5, %ntid.x;
	mad.lo.s32 	%r1, %r4, %r5, %r3;
	setp.ge.s32 	%p1, %r1, %r2;
	@%p1 bra 	$L__BB4_2;
	cvta.to.global.u64 	%rd2, %rd1;
	mul.wide.s32 	%rd3, %r1, 4;
	add.s64 	%rd4, %rd2, %rd3;
	ld.global.f32 	%f1, [%rd4];
	mul.f32 	%f2, %f1, %f1;
	st.global.f32 	[%rd4], %f2;
$L__BB4_2:
	ret;

}
	// .globl	_Z28vector_reciprocal_f32_kernelPfi
.visible .entry _Z28vector_reciprocal_f32_kernelPfi(
	.param .u64 .ptr .align 1 _Z28vector_reciprocal_f32_kernelPfi_param_0,
	.param .u32 _Z28vector_reciprocal_f32_kernelPfi_param_1
)
{
	.reg .pred 	%p<2>;
	.reg .b32 	%r<6>;
	.reg .b32 	%f<3>;
	.reg .b64 	%rd<5>;

	ld.param.u64 	%rd1, [_Z28vector_reciprocal_f32_kernelPfi_param_0];
	ld.param.u32 	%r2, [_Z28vector_reciprocal_f32_kernelPfi_param_1];
	mov.u32 	%r3, %tid.x;
	mov.u32 	%r4, %ctaid.x;
	mov.u32 	%r5, %ntid.x;
	mad.lo.s32 	%r1, %r4, %r5, %r3;
	setp.ge.s32 	%p1, %r1, %r2;
	@%p1 bra 	$L__BB5_2;
	cvta.to.global.u64 	%rd2, %rd1;
	mul.wide.s32 	%rd3, %r1, 4;
	add.s64 	%rd4, %rd2, %rd3;
	ld.global.f32 	%f1, [%rd4];
	rcp.rn.f32 	%f2, %f1;
	st.global.f32 	[%rd4], %f2;
$L__BB5_2:
	ret;

}
	// .globl	_Z21vector_set_f32_kernelPKfifPf
.visible .entry _Z21vector_set_f32_kernelPKfifPf(
	.param .u64 .ptr .align 1 _Z21vector_set_f32_kernelPKfifPf_param_0,
	.param .u32 _Z21vector_set_f32_kernelPKfifPf_param_1,
	.param .f32 _Z21vector_set_f32_kernelPKfifPf_param_2,
	.param .u64 .ptr .align 1 _Z21vector_set_f32_kernelPKfifPf_param_3
)
{
	.reg .pred 	%p<2>;
	.reg .b32 	%r<6>;
	.reg .b32 	%f<4>;
	.reg .b64 	%rd<8>;

	ld.param.u64 	%rd1, [_Z21vector_set_f32_kernelPKfifPf_param_0];
	ld.param.u32 	%r2, [_Z21vector_set_f32_kernelPKfifPf_param_1];
	ld.param.f32 	%f1, [_Z21vector_set_f32_kernelPKfifPf_param_2];
	ld.param.u64 	%rd2, [_Z21vector_set_f32_kernelPKfifPf_param_3];
	mov.u32 	%r3, %tid.x;
	mov.u32 	%r4, %ctaid.x;
	mov.u32 	%r5, %ntid.x;
	mad.lo.s32 	%r1, %r4, %r5, %r3;
	setp.ge.s32 	%p1, %r1, %r2;
	@%p1 bra 	$L__BB6_2;
	cvta.to.global.u64 	%rd3, %rd1;
	cvta.to.global.u64 	%rd4, %rd2;
	mul.wide.s32 	%rd5, %r1, 4;
	add.s64 	%rd6, %rd3, %rd5;
	ld.global.f32 	%f2, [%rd6];
	mul.f32 	%f3, %f1, %f2;
	add.s64 	%rd7, %rd4, %rd5;
	st.global.f32 	[%rd7], %f3;
$L__BB6_2:
	ret;

}
	// .globl	_Z21vector_add_f32_kernelPKfifPf
.visible .entry _Z21vector_add_f32_kernelPKfifPf(
	.param .u64 .ptr .align 1 _Z21vector_add_f32_kernelPKfifPf_param_0,
	.param .u32 _Z21vector_add_f32_kernelPKfifPf_param_1,
	.param .f32 _Z21vector_add_f32_kernelPKfifPf_param_2,
	.param .u64 .ptr .align 1 _Z21vector_add_f32_kernelPKfifPf_param_3
)
{
	.reg .pred 	%p<2>;
	.reg .b32 	%r<6>;
	.reg .b32 	%f<5>;
	.reg .b64 	%rd<8>;

	ld.param.u64 	%rd1, [_Z21vector_add_f32_kernelPKfifPf_param_0];
	ld.param.u32 	%r2, [_Z21vector_add_f32_kernelPKfifPf_param_1];
	ld.param.f32 	%f1, [_Z21vector_add_f32_kernelPKfifPf_param_2];
	ld.param.u64 	%rd2, [_Z21vector_add_f32_kernelPKfifPf_param_3];
	mov.u32 	%r3, %tid.x;
	mov.u32 	%r4, %ctaid.x;
	mov.u32 	%r5, %ntid.x;
	mad.lo.s32 	%r1, %r4, %r5, %r3;
	setp.ge.s32 	%p1, %r1, %r2;
	@%p1 bra 	$L__BB7_2;
	cvta.to.global.u64 	%rd3, %rd1;
	cvta.to.global.u64 	%rd4, %rd2;
	mul.wide.s32 	%rd5, %r1, 4;
	add.s64 	%rd6, %rd3, %rd5;
	ld.global.f32 	%f2, [%rd6];
	add.s64 	%rd7, %rd4, %rd5;
	ld.global.f32 	%f3, [%rd7];
	fma.rn.f32 	%f4, %f1, %f2, %f3;
	st.global.f32 	[%rd7], %f4;
$L__BB7_2:
	ret;

}
	// .globl	_Z25vector_average_f32_kernelPKfifPf
.visible .entry _Z25vector_average_f32_kernelPKfifPf(
	.param .u64 .ptr .align 1 _Z25vector_average_f32_kernelPKfifPf_param_0,
	.param .u32 _Z25vector_average_f32_kernelPKfifPf_param_1,
	.param .f32 _Z25vector_average_f32_kernelPKfifPf_param_2,
	.param .u64 .ptr .align 1 _Z25vector_average_f32_kernelPKfifPf_param_3
)
{
	.reg .pred 	%p<2>;
	.reg .b32 	%r<6>;
	.reg .b32 	%f<6>;
	.reg .b64 	%rd<8>;

	ld.param.u64 	%rd1, [_Z25vector_average_f32_kernelPKfifPf_param_0];
	ld.param.u32 	%r2, [_Z25vector_average_f32_kernelPKfifPf_param_1];
	ld.param.f32 	%f1, [_Z25vector_average_f32_kernelPKfifPf_param_2];
	ld.param.u64 	%rd2, [_Z25vector_average_f32_kernelPKfifPf_param_3];
	mov.u32 	%r3, %tid.x;
	mov.u32 	%r4, %ctaid.x;
	mov.u32 	%r5, %ntid.x;
	mad.lo.s32 	%r1, %r4, %r5, %r3;
	setp.ge.s32 	%p1, %r1, %r2;
	@%p1 bra 	$L__BB8_2;
	cvta.to.global.u64 	%rd3, %rd2;
	cvta.to.global.u64 	%rd4, %rd1;
	mul.wide.s32 	%rd5, %r1, 4;
	add.s64 	%rd6, %rd3, %rd5;
	ld.global.f32 	%f2, [%rd6];
	add.s64 	%rd7, %rd4, %rd5;
	ld.global.f32 	%f3, [%rd7];
	sub.f32 	%f4, %f3, %f2;
	fma.rn.f32 	%f5, %f1, %f4, %f2;
	st.global.f32 	[%rd6], %f5;
$L__BB8_2:
	ret;

}
	// .globl	_Z31vector_elemwise_mult_f32_kernelPfiPKf
.visible .entry _Z31vector_elemwise_mult_f32_kernelPfiPKf(
	.param .u64 .ptr .align 1 _Z31vector_elemwise_mult_f32_kernelPfiPKf_param_0,
	.param .u32 _Z31vector_elemwise_mult_f32_kernelPfiPKf_param_1,
	.param .u64 .ptr .align 1 _Z31vector_elemwise_mult_f32_kernelPfiPKf_param_2
)
{
	.reg .pred 	%p<2>;
	.reg .b32 	%r<6>;
	.reg .b32 	%f<4>;
	.reg .b64 	%rd<8>;

	ld.param.u64 	%rd1, [_Z31vector_elemwise_mult_f32_kernelPfiPKf_param_0];
	ld.param.u32 	%r2, [_Z31vector_elemwise_mult_f32_kernelPfiPKf_param_1];
	ld.param.u64 	%rd2, [_Z31vector_elemwise_mult_f32_kernelPfiPKf_param_2];
	mov.u32 	%r3, %tid.x;
	mov.u32 	%r4, %ctaid.x;
	mov.u32 	%r5, %ntid.x;
	mad.lo.s32 	%r1, %r4, %r5, %r3;
	setp.ge.s32 	%p1, %r1, %r2;
	@%p1 bra 	$L__BB9_2;
	cvta.to.global.u64 	%rd3, %rd2;
	cvta.to.global.u64 	%rd4, %rd1;
	mul.wide.s32 	%rd5, %r1, 4;
	add.s64 	%rd6, %rd3, %rd5;
	ld.global.f32 	%f1, [%rd6];
	add.s64 	%rd7, %rd4, %rd5;
	ld.global.f32 	%f2, [%rd7];
	mul.f32 	%f3, %f1, %f2;
	st.global.f32 	[%rd7], %f3;
$L__BB9_2:
	ret;

}
	// .globl	_Z30vector_elemwise_div_f32_kernelPfiPKf
.visible .entry _Z30vector_elemwise_div_f32_kernelPfiPKf(
	.param .u64 .ptr .align 1 _Z30vector_elemwise_div_f32_kernelPfiPKf_param_0,
	.param .u32 _Z30vector_elemwise_div_f32_kernelPfiPKf_param_1,
	.param .u64 .ptr .align 1 _Z30vector_elemwise_div_f32_kernelPfiPKf_param_2
)
{
	.reg .pred 	%p<2>;
	.reg .b32 	%r<6>;
	.reg .b32 	%f<4>;
	.reg .b64 	%rd<8>;

	ld.param.u64 	%rd1, [_Z30vector_elemwise_div_f32_kernelPfiPKf_param_0];
	ld.param.u32 	%r2, [_Z30vector_elemwise_div_f32_kernelPfiPKf_param_1];
	ld.param.u64 	%rd2, [_Z30vector_elemwise_div_f32_kernelPfiPKf_param_2];
	mov.u32 	%r3, %tid.x;
	mov.u32 	%r4, %ctaid.x;
	mov.u32 	%r5, %ntid.x;
	mad.lo.s32 	%r1, %r4, %r5, %r3;
	setp.ge.s32 	%p1, %r1, %r2;
	@%p1 bra 	$L__BB10_2;
	cvta.to.global.u64 	%rd3, %rd1;
	cvta.to.global.u64 	%rd4, %rd2;
	mul.wide.s32 	%rd5, %r1, 4;
	add.s64 	%rd6, %rd3, %rd5;
	ld.global.f32 	%f1, [%rd6];
	add.s64 	%rd7, %rd4, %rd5;
	ld.global.f32 	%f2, [%rd7];
	div.rn.f32 	%f3, %f1, %f2;
	st.global.f32 	[%rd6], %f3;
$L__BB10_2:
	ret;

}


// ===== COMPILED SASS (sm_100) =====

	.target	sm_100

	.elftype	@"ET_EXEC"


//--------------------- .note.nv.tkinfo           --------------------------
	.section	.note.nv.tkinfo,"",@"SHT_NOTE"
	.sectionflags	@"SHF_NOTE_NV_TKINFO"
	.tkinfo
        /*0018*/ 	.word	0x00000002
        /*0030*/ 	.string	""
        /*0030*/ 	.string	"ptxas"
        /*0030*/ 	.string	"Cuda compilation tools, release 13.0, V13.0.88"
        /*0030*/ 	.string	"Build cuda_13.0.r13.0/compiler.36424714_0"
        /*0030*/ 	.string	"-arch sm_100 -m 64 "



//--------------------- .note.nv.cuinfo           --------------------------
	.section	.note.nv.cuinfo,"",@"SHT_NOTE"
	.sectionflags	@"SHF_NOTE_NV_CUINFO"
        /*0018*/ 	.short	0x0002
        /*001a*/ 	.short	0x0064
        /*001c*/ 	.short	0x0082
	.zero		2


//--------------------- .nv.info                  --------------------------
	.section	.nv.info,"",@"SHT_CUDA_INFO"
	.align	4


	//----- nvinfo : EIATTR_REGCOUNT
	.align		4
        /*0000*/ 	.byte	0x04, 0x2f
        /*0002*/ 	.short	(.L_1 - .L_0)
	.align		4
.L_0:
        /*0004*/ 	.word	index@(_Z28vector_set_scalar_f32_kernelPfif)
        /*0008*/ 	.word	0x0000000a


	//----- nvinfo : EIATTR_FRAME_SIZE
	.align		4
.L_1:
        /*000c*/ 	.byte	0x04, 0x11
        /*000e*/ 	.short	(.L_3 - .L_2)
	.align		4
.L_2:
        /*0010*/ 	.word	index@(_Z28vector_set_scalar_f32_kernelPfif)
        /*0014*/ 	.word	0x00000000


	//----- nvinfo : EIATTR_REGCOUNT
	.align		4
.L_3:
        /*0018*/ 	.byte	0x04, 0x2f
        /*001a*/ 	.short	(.L_5 - .L_4)
	.align		4
.L_4:
        /*001c*/ 	.word	index@(_Z28vector_add_scalar_f32_kernelPfif)
        /*0020*/ 	.word	0x00000008


	//----- nvinfo : EIATTR_FRAME_SIZE
	.align		4
.L_5:
        /*0024*/ 	.byte	0x04, 0x11
        /*0026*/ 	.short	(.L_7 - .L_6)
	.align		4
.L_6:
        /*0028*/ 	.word	index@(_Z28vector_add_scalar_f32_kernelPfif)
        /*002c*/ 	.word	0x00000000


	//----- nvinfo : EIATTR_REGCOUNT
	.align		4
.L_7:
        /*0030*/ 	.byte	0x04, 0x2f
        /*0032*/ 	.short	(.L_9 - .L_8)
	.align		4
.L_8:
        /*0034*/ 	.word	index@(_Z23vector_scale_f32_kernelPfif)
        /*0038*/ 	.word	0x00000008


	//----- nvinfo : EIATTR_FRAME_SIZE
	.align		4
.L_9:
        /*003c*/ 	.byte	0x04, 0x11
        /*003e*/ 	.short	(.L_11 - .L_10)
	.align		4
.L_10:
        /*0040*/ 	.word	index@(_Z23vector_scale_f32_kernelPfif)
        /*0044*/ 	.word	0x00000000


	//----- nvinfo : EIATTR_REGCOUNT
	.align		4
.L_11:
        /*0048*/ 	.byte	0x04, 0x2f
        /*004a*/ 	.short	(.L_13 - .L_12)
	.align		4
.L_12:
        /*004c*/ 	.word	index@(_Z21vector_exp_f32_kernelPfi)
        /*0050*/ 	.word	0x0000000a


	//----- nvinfo : EIATTR_FRAME_SIZE
	.align		4
.L_13:
        /*0054*/ 	.byte	0x04, 0x11
        /*0056*/ 	.short	(.L_15 - .L_14)
	.align		4
.L_14:
        /*0058*/ 	.word	index@(_Z21vector_exp_f32_kernelPfi)
        /*005c*/ 	.word	0x00000000


	//----- nvinfo : EIATTR_REGCOUNT
	.align		4
.L_15:
        /*0060*/ 	.byte	0x04, 0x2f
        /*0062*/ 	.short	(.L_17 - .L_16)
	.align		4
.L_16:
        /*0064*/ 	.word	index@(_Z24vector_square_f32_kernelPfi)
        /*0068*/ 	.word	0x00000008


	//----- nvinfo : EIATTR_FRAME_SIZE
	.align		4
.L_17:
        /*006c*/ 	.byte	0x04, 0x11
        /*006e*/ 	.short	(.L_19 - .L_18)
	.align		4
.L_18:
        /*0070*/ 	.word	index@(_Z24vector_square_f32_kernelPfi)
        /*0074*/ 	.word	0x00000000


	//----- nvinfo : EIATTR_REGCOUNT
	.align		4
.L_19:
        /*0078*/ 	.byte	0x04, 0x2f
        /*007a*/ 	.short	(.L_21 - .L_20)
	.align		4
.L_20:
        /*007c*/ 	.word	index@(_Z28vector_reciprocal_f32_kernelPfi)
        /*0080*/ 	.word	0x0000000f


	//----- nvinfo : EIATTR_FRAME_SIZE
	.align		4
.L_21:
        /*0084*/ 	.byte	0x04, 0x11
        /*0086*/ 	.short	(.L_23 - .L_22)
	.align		4
.L_22:
        /*0088*/ 	.word	index@($__internal_1_$__cuda_sm20_rcp_rn_f32_slowpath)
        /*008c*/ 	.word	0x00000000


	//----- nvinfo : EIATTR_FRAME_SIZE
	.align		4
.L_23:
        /*0090*/ 	.byte	0x04, 0x11
        /*0092*/ 	.short	(.L_25 - .L_24)
	.align		4
.L_24:
        /*0094*/ 	.word	index@(_Z28vector_reciprocal_f32_kernelPfi)
        /*0098*/ 	.word	0x00000000


	//----- nvinfo : EIATTR_REGCOUNT
	.align		4
.L_25:
        /*009c*/ 	.byte	0x04, 0x2f
        /*009e*/ 	.short	(.L_27 - .L_26)
	.align		4
.L_26:
        /*00a0*/ 	.word	index@(_Z21vector_set_f32_kernelPKfifPf)
        /*00a4*/ 	.word	0x0000000a


	//----- nvinfo : EIATTR_FRAME_SIZE
	.align		4
.L_27:
        /*00a8*/ 	.byte	0x04, 0x11
        /*00aa*/ 	.short	(.L_29 - .L_28)
	.align		4
.L_28:
        /*00ac*/ 	.word	index@(_Z21vector_set_f32_kernelPKfifPf)
        /*00b0*/ 	.word	0x00000000


	//----- nvinfo : EIATTR_REGCOUNT
	.align		4
.L_29:
        /*00b4*/ 	.byte	0x04, 0x2f
        /*00b6*/ 	.short	(.L_31 - .L_30)
	.align		4
.L_30:
        /*00b8*/ 	.word	index@(_Z21vector_add_f32_kernelPKfifPf)
        /*00bc*/ 	.word	0x0000000a


	//----- nvinfo : EIATTR_FRAME_SIZE
	.align		4
.L_31:
        /*00c0*/ 	.byte	0x04, 0x11
        /*00c2*/ 	.short	(.L_33 - .L_32)
	.align		4
.L_32:
        /*00c4*/ 	.word	index@(_Z21vector_add_f32_kernelPKfifPf)
        /*00c8*/ 	.word	0x00000000


	//----- nvinfo : EIATTR_REGCOUNT
	.align		4
.L_33:
        /*00cc*/ 	.byte	0x04, 0x2f
        /*00ce*/ 	.short	(.L_35 - .L_34)
	.align		4
.L_34:
        /*00d0*/ 	.word	index@(_Z25vector_average_f32_kernelPKfifPf)
        /*00d4*/ 	.word	0x0000000a


	//----- nvinfo : EIATTR_FRAME_SIZE
	.align		4
.L_35:
        /*00d8*/ 	.byte	0x04, 0x11
        /*00da*/ 	.short	(.L_37 - .L_36)
	.align		4
.L_36:
        /*00dc*/ 	.word	index@(_Z25vector_average_f32_kernelPKfifPf)
        /*00e0*/ 	.word	0x00000000


	//----- nvinfo : EIATTR_REGCOUNT
	.align		4
.L_37:
        /*00e4*/ 	.byte	0x04, 0x2f
        /*00e6*/ 	.short	(.L_39 - .L_38)
	.align		4
.L_38:
        /*00e8*/ 	.word	index@(_Z31vector_elemwise_mult_f32_kernelPfiPKf)
        /*00ec*/ 	.word	0x0000000a


	//----- nvinfo : EIATTR_FRAME_SIZE
	.align		4
.L_39:
        /*00f0*/ 	.byte	0x04, 0x11
        /*00f2*/ 	.short	(.L_41 - .L_40)
	.align		4
.L_40:
        /*00f4*/ 	.word	index@(_Z31vector_elemwise_mult_f32_kernelPfiPKf)
        /*00f8*/ 	.word	0x00000000


	//----- nvinfo : EIATTR_REGCOUNT
	.align		4
.L_41:
        /*00fc*/ 	.byte	0x04, 0x2f
        /*00fe*/ 	.short	(.L_43 - .L_42)
	.align		4
.L_42:
        /*0100*/ 	.word	index@(_Z30vector_elemwise_div_f32_kernelPfiPKf)
        /*0104*/ 	.word	0x00000010


	//----- nvinfo : EIATTR_FRAME_SIZE
	.align		4
.L_43:
        /*0108*/ 	.byte	0x04, 0x11
        /*010a*/ 	.short	(.L_45 - .L_44)
	.align		4
.L_44:
        /*010c*/ 	.word	index@($__internal_0_$__cuda_sm3x_div_rn_noftz_f32_slowpath)
        /*0110*/ 	.word	0x00000000


	//----- nvinfo : EIATTR_FRAME_SIZE
	.align		4
.L_45:
        /*0114*/ 	.byte	0x04, 0x11
        /*0116*/ 	.short	(.L_47 - .L_46)
	.align		4
.L_46:
        /*0118*/ 	.word	index@(_Z30vector_elemwise_div_f32_kernelPfiPKf)
        /*011c*/ 	.word	0x00000000


	//----- nvinfo : EIATTR_MIN_STACK_SIZE
	.align		4
.L_47:
        /*0120*/ 	.byte	0x04, 0x12
        /*0122*/ 	.short	(.L_49 - .L_48)
	.align		4
.L_48:
        /*0124*/ 	.word	index@(_Z30vector_elemwise_div_f32_kernelPfiPKf)
        /*0128*/ 	.word	0x00000000


	//----- nvinfo : EIATTR_MIN_STACK_SIZE
	.align		4
.L_49:
        /*012c*/ 	.byte	0x04, 0x12
        /*012e*/ 	.short	(.L_51 - .L_50)
	.align		4
.L_50:
        /*0130*/ 	.word	index@(_Z31vector_elemwise_mult_f32_kernelPfiPKf)
        /*0134*/ 	.word	0x00000000


	//----- nvinfo : EIATTR_MIN_STACK_SIZE
	.align		4
.L_51:
        /*0138*/ 	.byte	0x04, 0x12
        /*013a*/ 	.short	(.L_53 - .L_52)
	.align		4
.L_52:
        /*013c*/ 	.word	index@(_Z25vector_average_f32_kernelPKfifPf)
        /*0140*/ 	.word	0x00000000


	//----- nvinfo : EIATTR_MIN_STACK_SIZE
	.align		4
.L_53:
        /*0144*/ 	.byte	0x04, 0x12
        /*0146*/ 	.short	(.L_55 - .L_54)
	.align		4
.L_54:
        /*0148*/ 	.word	index@(_Z21vector_add_f32_kernelPKfifPf)
        /*014c*/ 	.word	0x00000000


	//----- nvinfo : EIATTR_MIN_STACK_SIZE
	.align		4
.L_55:
        /*0150*/ 	.byte	0x04, 0x12
        /*0152*/ 	.short	(.L_57 - .L_56)
	.align		4
.L_56:
        /*0154*/ 	.word	index@(_Z21vector_set_f32_kernelPKfifPf)
        /*0158*/ 	.word	0x00000000


	//----- nvinfo : EIATTR_MIN_STACK_SIZE
	.align		4
.L_57:
        /*015c*/ 	.byte	0x04, 0x12
        /*015e*/ 	.short	(.L_59 - .L_58)
	.align		4
.L_58:
        /*0160*/ 	.word	index@(_Z28vector_reciprocal_f32_kernelPfi)
        /*0164*/ 	.word	0x00000000


	//----- nvinfo : EIATTR_MIN_STACK_SIZE
	.align		4
.L_59:
        /*0168*/ 	.byte	0x04, 0x12
        /*016a*/ 	.short	(.L_61 - .L_60)
	.align		4
.L_60:
        /*016c*/ 	.word	index@(_Z24vector_square_f32_kernelPfi)
        /*0170*/ 	.word	0x00000000


	//----- nvinfo : EIATTR_MIN_STACK_SIZE
	.align		4
.L_61:
        /*0174*/ 	.byte	0x04, 0x12
        /*0176*/ 	.short	(.L_63 - .L_62)
	.align		4
.L_62:
        /*0178*/ 	.word	index@(_Z21vector_exp_f32_kernelPfi)
        /*017c*/ 	.word	0x00000000


	//----- nvinfo : EIATTR_MIN_STACK_SIZE
	.align		4
.L_63:
        /*0180*/ 	.byte	0x04, 0x12
        /*0182*/ 	.short	(.L_65 - .L_64)
	.align		4
.L_64:
        /*0184*/ 	.word	index@(_Z23vector_scale_f32_kernelPfif)
        /*0188*/ 	.word	0x00000000


	//----- nvinfo : EIATTR_MIN_STACK_SIZE
	.align		4
.L_65:
        /*018c*/ 	.byte	0x04, 0x12
        /*018e*/ 	.short	(.L_67 - .L_66)
	.align		4
.L_66:
        /*0190*/ 	.word	index@(_Z28vector_add_scalar_f32_kernelPfif)
        /*0194*/ 	.word	0x00000000


	//----- nvinfo : EIATTR_MIN_STACK_SIZE
	.align		4
.L_67:
        /*0198*/ 	.byte	0x04, 0x12
        /*019a*/ 	.short	(.L_69 - .L_68)
	.align		4
.L_68:
        /*019c*/ 	.word	index@(_Z28vector_set_scalar_f32_kernelPfif)
        /*01a0*/ 	.word	0x00000000
.L_69:


//--------------------- .nv.compat                --------------------------
	.section	.nv.compat,"",@"SHT_CUDA_COMPAT_INFO"
	.align	4
        /*0000*/ 	.byte	0x02, 0x09, 0x00, 0x00, 0x02, 0x02, 0x01, 0x00, 0x02, 0x05, 0x05, 0x00, 0x03, 0x07, 0x01, 0x01
        /*0010*/ 	.byte	0x02, 0x03, 0x00, 0x00, 0x02, 0x06, 0x01, 0x00, 0x04, 0x0b, 0x08, 0x00, 0x01, 0x00, 0x00, 0x00
        /*0020*/ 	.byte	0x00, 0x00, 0x00, 0x00


//--------------------- .nv.info._Z30vector_elemwise_div_f32_kernelPfiPKf --------------------------
	.section	.nv.info._Z30vector_elemwise_div_f32_kernelPfiPKf,"",@"SHT_CUDA_INFO"
	.sectionflags	@""
	.align	4


	//----- nvinfo : EIATTR_CUDA_API_VERSION
	.align		4
        /*0000*/ 	.byte	0x04, 0x37
        /*0002*/ 	.short	(.L_71 - .L_70)
.L_70:
        /*0004*/ 	.word	0x00000082


	//----- nvinfo : EIATTR_KPARAM_INFO
	.align		4
.L_71:
        /*0008*/ 	.byte	0x04, 0x17
        /*000a*/ 	.short	(.L_73 - .L_72)
.L_72:
        /*000c*/ 	.word	0x00000000
        /*0010*/ 	.short	0x0002
        /*0012*/ 	.short	0x0010
        /*0014*/ 	.byte	0x00, 0xf5, 0x21, 0x00


	//----- nvinfo : EIATTR_KPARAM_INFO
	.align		4
.L_73:
        /*0018*/ 	.byte	0x04, 0x17
        /*001a*/ 	.short	(.L_75 - .L_74)
.L_74:
        /*001c*/ 	.word	0x00000000
        /*0020*/ 	.short	0x0001
        /*0022*/ 	.short	0x0008
        /*0024*/ 	.byte	0x00, 0xf0, 0x11, 0x00


	//----- nvinfo : EIATTR_KPARAM_INFO
	.align		4
.L_75:
        /*0028*/ 	.byte	0x04, 0x17
        /*002a*/ 	.short	(.L_77 - .L_76)
.L_76:
        /*002c*/ 	.word	0x00000000
        /*0030*/ 	.short	0x0000
        /*0032*/ 	.short	0x0000
        /*0034*/ 	.byte	0x00, 0xf5, 0x21, 0x00


	//----- nvinfo : EIATTR_SPARSE_MMA_MASK
	.align		4
.L_77:
        /*0038*/ 	.byte	0x03, 0x50
        /*003a*/ 	.short	0x0000


	//----- nvinfo : EIATTR_MAXREG_COUNT
	.align		4
        /*003c*/ 	.byte	0x03, 0x1b
        /*003e*/ 	.short	0x00ff


	//----- nvinfo : EIATTR_MERCURY_ISA_VERSION
	.align		4
        /*0040*/ 	.byte	0x03, 0x5f
        /*0042*/ 	.short	0x0101


	//----- nvinfo : EIATTR_VRC_CTA_INIT_COUNT
	.align		4
        /*0044*/ 	.byte	0x02, 0x4a
	.zero		1
	.zero		1


	//----- nvinfo : EIATTR_EXIT_INSTR_OFFSETS
	.align		4
        /*0048*/ 	.byte	0x04, 0x1c
        /*004a*/ 	.short	(.L_79 - .L_78)


	//   ....[0]....
.L_78:
        /*004c*/ 	.word	0x00000070


	//   ....[1]....
        /*0050*/ 	.word	0x000001d0


	//----- nvinfo : EIATTR_CRS_STACK_SIZE
	.align		4
.L_79:
        /*0054*/ 	.byte	0x04, 0x1e
        /*0056*/ 	.short	(.L_81 - .L_80)
.L_80:
        /*0058*/ 	.word	0x00000000


	//----- nvinfo : EIATTR_CBANK_PARAM_SIZE
	.align		4
.L_81:
        /*005c*/ 	.byte	0x03, 0x19
        /*005e*/ 	.short	0x0018


	//----- nvinfo : EIATTR_PARAM_CBANK
	.align		4
        /*0060*/ 	.byte	0x04, 0x0a
        /*0062*/ 	.short	(.L_83 - .L_82)
	.align		4
.L_82:
        /*0064*/ 	.word	index@(.nv.constant0._Z30vector_elemwise_div_f32_kernelPfiPKf)
        /*0068*/ 	.short	0x0380
        /*006a*/ 	.short	0x0018


	//----- nvinfo : EIATTR_SW_WAR
	.align		4
.L_83:
        /*006c*/ 	.byte	0x04, 0x36
        /*006e*/ 	.short	(.L_85 - .L_84)
.L_84:
        /*0070*/ 	.word	0x00000008
.L_85:


//--------------------- .nv.info._Z31vector_elemwise_mult_f32_kernelPfiPKf --------------------------
	.section	.nv.info._Z31vector_elemwise_mult_f32_kernelPfiPKf,"",@"SHT_CUDA_INFO"
	.sectionflags	@""
	.align	4


	//----- nvinfo : EIATTR_CUDA_API_VERSION
	.align		4
        /*0000*/ 	.byte	0x04, 0x37
        /*0002*/ 	.short	(.L_87 - .L_86)
.L_86:
        /*0004*/ 	.word	0x00000082


	//----- nvinfo : EIATTR_KPARAM_INFO
	.align		4
.L_87:
        /*0008*/ 	.byte	0x04, 0x17
        /*000a*/ 	.short	(.L_89 - .L_88)
.L_88:
        /*000c*/ 	.word	0x00000000
        /*0010*/ 	.short	0x0002
        /*0012*/ 	.short	0x0010
        /*0014*/ 	.byte	0x00, 0xf5, 0x21, 0x00


	//----- nvinfo : EIATTR_KPARAM_INFO
	.align		4
.L_89:
        /*0018*/ 	.byte	0x04, 0x17
        /*001a*/ 	.short	(.L_91 - .L_90)
.L_90:
        /*001c*/ 	.word	0x00000000
        /*0020*/ 	.short	0x0001
        /*0022*/ 	.short	0x0008
        /*0024*/ 	.byte	0x00, 0xf0, 0x11, 0x00


	//----- nvinfo : EIATTR_KPARAM_INFO
	.align		4
.L_91:
        /*0028*/ 	.byte	0x04, 0x17
        /*002a*/ 	.short	(.L_93 - .L_92)
.L_92:
        /*002c*/ 	.word	0x00000000
        /*0030*/ 	.short	0x0000
        /*0032*/ 	.short	0x0000
        /*0034*/ 	.byte	0x00, 0xf5, 0x21, 0x00


	//----- nvinfo : EIATTR_SPARSE_MMA_MASK
	.align		4
.L_93:
        /*0038*/ 	.byte	0x03, 0x50
        /*003a*/ 	.short	0x0000


	//----- nvinfo : EIATTR_MAXREG_COUNT
	.align		4
        /*003c*/ 	.byte	0x03, 0x1b
        /*003e*/ 	.short	0x00ff


	//----- nvinfo : EIATTR_MERCURY_ISA_VERSION
	.align		4
        /*0040*/ 	.byte	0x03, 0x5f
        /*0042*/ 	.short	0x0101


	//----- nvinfo : EIATTR_VRC_CTA_INIT_COUNT
	.align		4
        /*0044*/ 	.byte	0x02, 0x4a
	.zero		1
	.zero		1


	//----- nvinfo : EIATTR_EXIT_INSTR_OFFSETS
	.align		4
        /*0048*/ 	.byte	0x04, 0x1c
        /*004a*/ 	.short	(.L_95 - .L_94)


	//   ....[0]....
.L_94:
        /*004c*/ 	.word	0x00000070


	//   ....[1]....
        /*0050*/ 	.word	0x00000110


	//----- nvinfo : EIATTR_CBANK_PARAM_SIZE
	.align		4
.L_95:
        /*0054*/ 	.byte	0x03, 0x19
        /*0056*/ 	.short	0x0018


	//----- nvinfo : EIATTR_PARAM_CBANK
	.align		4
        /*0058*/ 	.byte	0x04, 0x0a
        /*005a*/ 	.short	(.L_97 - .L_96)
	.align		4
.L_96:
        /*005c*/ 	.word	index@(.nv.constant0._Z31vector_elemwise_mult_f32_kernelPfiPKf)
        /*0060*/ 	.short	0x0380
        /*0062*/ 	.short	0x0018


	//----- nvinfo : EIATTR_SW_WAR
	.align		4
.L_97:
        /*0064*/ 	.byte	0x04, 0x36
        /*0066*/ 	.short	(.L_99 - .L_98)
.L_98:
        /*0068*/ 	.word	0x00000008
.L_99:


//--------------------- .nv.info._Z25vector_average_f32_kernelPKfifPf --------------------------
	.section	.nv.info._Z25vector_average_f32_kernelPKfifPf,"",@"SHT_CUDA_INFO"
	.sectionflags	@""
	.align	4


	//----- nvinfo : EIATTR_CUDA_API_VERSION
	.align		4
        /*0000*/ 	.byte	0x04, 0x37
        /*0002*/ 	.short	(.L_101 - .L_100)
.L_100:
        /*0004*/ 	.word	0x00000082


	//----- nvinfo : EIATTR_KPARAM_INFO
	.align		4
.L_101:
        /*0008*/ 	.byte	0x04, 0x17
        /*000a*/ 	.short	(.L_103 - .L_102)
.L_102:
        /*000c*/ 	.word	0x00000000
        /*0010*/ 	.short	0x0003
        /*0012*/ 	.short	0x0010
        /*0014*/ 	.byte	0x00, 0xf5, 0x21, 0x00


	//----- nvinfo : EIATTR_KPARAM_INFO
	.align		4
.L_103:
        /*0018*/ 	.byte	0x04, 0x17
        /*001a*/ 	.short	(.L_105 - .L_104)
.L_104:
        /*001c*/ 	.word	0x00000000
        /*0020*/ 	.short	0x0002
        /*0022*/ 	.short	0x000c
        /*0024*/ 	.byte	0x00, 0xf0, 0x11, 0x00


	//----- nvinfo : EIATTR_KPARAM_INFO
	.align		4
.L_105:
        /*0028*/ 	.byte	0x04, 0x17
        /*002a*/ 	.short	(.L_107 - .L_106)
.L_106:
        /*002c*/ 	.word	0x00000000
        /*0030*/ 	.short	0x0001
        /*0032*/ 	.short	0x0008
        /*0034*/ 	.byte	0x00, 0xf0, 0x11, 0x00


	//----- nvinfo : EIATTR_KPARAM_INFO
	.align		4
.L_107:
        /*0038*/ 	.byte	0x04, 0x17
        /*003a*/ 	.short	(.L_109 - .L_108)
.L_108:
        /*003c*/ 	.word	0x00000000
        /*0040*/ 	.short	0x0000
        /*0042*/ 	.short	0x0000
        /*0044*/ 	.byte	0x00, 0xf5, 0x21, 0x00


	//----- nvinfo : EIATTR_SPARSE_MMA_MASK
	.align		4
.L_109:
        /*0048*/ 	.byte	0x03, 0x50
        /*004a*/ 	.short	0x0000


	//----- nvinfo : EIATTR_MAXREG_COUNT
	.align		4
        /*004c*/ 	.byte	0x03, 0x1b
        /*004e*/ 	.short	0x00ff


	//----- nvinfo : EIATTR_MERCURY_ISA_VERSION
	.align		4
        /*0050*/ 	.byte	0x03, 0x5f
        /*0052*/ 	.short	0x0101


	//----- nvinfo : EIATTR_VRC_CTA_INIT_COUNT
	.align		4
        /*0054*/ 	.byte	0x02, 0x4a
	.zero		1
	.zero		1


	//----- nvinfo : EIATTR_EXIT_INSTR_OFFSETS
	.align		4
        /*0058*/ 	.byte	0x04, 0x1c
        /*005a*/ 	.short	(.L_111 - .L_110)


	//   ....[0]....
.L_110:
        /*005c*/ 	.word	0x00000070


	//   ....[1]....
        /*0060*/ 	.word	0x00000130


	//----- nvinfo : EIATTR_CBANK_PARAM_SIZE
	.align		4
.L_111:
        /*0064*/ 	.byte	0x03, 0x19
        /*0066*/ 	.short	0x0018


	//----- nvinfo : EIATTR_PARAM_CBANK
	.align		4
        /*0068*/ 	.byte	0x04, 0x0a
        /*006a*/ 	.short	(.L_113 - .L_112)
	.align		4
.L_112:
        /*006c*/ 	.word	index@(.nv.constant0._Z25vector_average_f32_kernelPKfifPf)
        /*0070*/ 	.short	0x0380
        /*0072*/ 	.short	0x0018


	//----- nvinfo : EIATTR_SW_WAR
	.align		4
.L_113:
        /*0074*/ 	.byte	0x04, 0x36
        /*0076*/ 	.short	(.L_115 - .L_114)
.L_114:
        /*0078*/ 	.word	0x00000008
.L_115:


//--------------------- .nv.info._Z21vector_add_f32_kernelPKfifPf --------------------------
	.section	.nv.info._Z21vector_add_f32_kernelPKfifPf,"",@"SHT_CUDA_INFO"
	.sectionflags	@""
	.align	4


	//----- nvinfo : EIATTR_CUDA_API_VERSION
	.align		4
        /*0000*/ 	.byte	0x04, 0x37
        /*0002*/ 	.short	(.L_117 - .L_116)
.L_116:
        /*0004*/ 	.word	0x00000082


	//----- nvinfo : EIATTR_KPARAM_INFO
	.align		4
.L_117:
        /*0008*/ 	.byte	0x04, 0x17
        /*000a*/ 	.short	(.L_119 - .L_118)
.L_118:
        /*000c*/ 	.word	0x00000000
        /*0010*/ 	.short	0x0003
        /*0012*/ 	.short	0x0010
        /*0014*/ 	.byte	0x00, 0xf5, 0x21, 0x00


	//----- nvinfo : EIATTR_KPARAM_INFO
	.align		4
.L_119:
        /*0018*/ 	.byte	0x04, 0x17
        /*001a*/ 	.short	(.L_121 - .L_120)
.L_120:
        /*001c*/ 	.word	0x00000000
        /*0020*/ 	.short	0x0002
        /*0022*/ 	.short	0x000c
        /*0024*/ 	.byte	0x00, 0xf0, 0x11, 0x00


	//----- nvinfo : EIATTR_KPARAM_INFO
	.align		4
.L_121:
        /*0028*/ 	.byte	0x04, 0x17
        /*002a*/ 	.short	(.L_123 - .L_122)
.L_122:
        /*002c*/ 	.word	0x00000000
        /*0030*/ 	.short	0x0001
        /*0032*/ 	.short	0x0008
        /*0034*/ 	.byte	0x00, 0xf0, 0x11, 0x00


	//----- nvinfo : EIATTR_KPARAM_INFO
	.align		4
.L_123:
        /*0038*/ 	.byte	0x04, 0x17
        /*003a*/ 	.short	(.L_125 - .L_124)
.L_124:
        /*003c*/ 	.word	0x00000000
        /*0040*/ 	.short	0x0000
        /*0042*/ 	.short	0x0000
        /*0044*/ 	.byte	0x00, 0xf5, 0x21, 0x00


	//----- nvinfo : EIATTR_SPARSE_MMA_MASK
	.align		4
.L_125:
        /*0048*/ 	.byte	0x03, 0x50
        /*004a*/ 	.short	0x0000


	//----- nvinfo : EIATTR_MAXREG_COUNT
	.align		4
        /*004c*/ 	.byte	0x03, 0x1b
        /*004e*/ 	.short	0x00ff


	//----- nvinfo : EIATTR_MERCURY_ISA_VERSION
	.align		4
        /*0050*/ 	.byte	0x03, 0x5f
        /*0052*/ 	.short	0x0101


	//----- nvinfo : EIATTR_VRC_CTA_INIT_COUNT
	.align		4
        /*0054*/ 	.byte	0x02, 0x4a
	.zero		1
	.zero		1


	//----- nvinfo : EIATTR_EXIT_INSTR_OFFSETS
	.align		4
        /*0058*/ 	.byte	0x04, 0x1c
        /*005a*/ 	.short	(.L_127 - .L_126)


	//   ....[0]....
.L_126:
        /*005c*/ 	.word	0x00000070


	//   ....[1]....
        /*0060*/ 	.word	0x00000120


	//----- nvinfo : EIATTR_CBANK_PARAM_SIZE
	.align		4
.L_127:
        /*0064*/ 	.byte	0x03, 0x19
        /*0066*/ 	.short	0x0018


	//----- nvinfo : EIATTR_PARAM_CBANK
	.align		4
        /*0068*/ 	.byte	0x04, 0x0a
        /*006a*/ 	.short	(.L_129 - .L_128)
	.align		4
.L_128:
        /*006c*/ 	.word	index@(.nv.constant0._Z21vector_add_f32_kernelPKfifPf)
        /*0070*/ 	.short	0x0380
        /*0072*/ 	.short	0x0018


	//----- nvinfo : EIATTR_SW_WAR
	.align		4
.L_129:
        /*0074*/ 	.byte	0x04, 0x36
        /*0076*/ 	.short	(.L_131 - .L_130)
.L_130:
        /*0078*/ 	.word	0x00000008
.L_131:


//--------------------- .nv.info._Z21vector_set_f32_kernelPKfifPf --------------------------
	.section	.nv.info._Z21vector_set_f32_kernelPKfifPf,"",@"SHT_CUDA_INFO"
	.sectionflags	@""
	.align	4


	//----- nvinfo : EIATTR_CUDA_API_VERSION
	.align		4
        /*0000*/ 	.byte	0x04, 0x37
        /*0002*/ 	.short	(.L_133 - .L_132)
.L_132:
        /*0004*/ 	.word	0x00000082


	//----- nvinfo : EIATTR_KPARAM_INFO
	.align		4
.L_133:
        /*0008*/ 	.byte	0x04, 0x17
        /*000a*/ 	.short	(.L_135 - .L_134)
.L_134:
        /*000c*/ 	.word	0x00000000
        /*0010*/ 	.short	0x0003
        /*0012*/ 	.short	0x0010
        /*0014*/ 	.byte	0x00, 0xf5, 0x21, 0x00


	//----- nvinfo : EIATTR_KPARAM_INFO
	.align		4
.L_135:
        /*0018*/ 	.byte	0x04, 0x17
        /*001a*/ 	.short	(.L_137 - .L_136)
.L_136:
        /*001c*/ 	.word	0x00000000
        /*0020*/ 	.short	0x0002
        /*0022*/ 	.short	0x000c
        /*0024*/ 	.byte	0x00, 0xf0, 0x11, 0x00


	//----- nvinfo : EIATTR_KPARAM_INFO
	.align		4
.L_137:
        /*0028*/ 	.byte	0x04, 0x17
        /*002a*/ 	.short	(.L_139 - .L_138)
.L_138:
        /*002c*/ 	.word	0x00000000
        /*0030*/ 	.short	0x0001
        /*0032*/ 	.short	0x0008
        /*0034*/ 	.byte	0x00, 0xf0, 0x11, 0x00


	//----- nvinfo : EIATTR_KPARAM_INFO
	.align		4
.L_139:
        /*0038*/ 	.byte	0x04, 0x17
        /*003a*/ 	.short	(.L_141 - .L_140)
.L_140:
        /*003c*/ 	.word	0x00000000
        /*0040*/ 	.short	0x0000
        /*0042*/ 	.short	0x0000
        /*0044*/ 	.byte	0x00, 0xf5, 0x21, 0x00


	//----- nvinfo : EIATTR_SPARSE_MMA_MASK
	.align		4
.L_141:
        /*0048*/ 	.byte	0x03, 0x50
        /*004a*/ 	.short	0x0000


	//----- nvinfo : EIATTR_MAXREG_COUNT
	.align		4
        /*004c*/ 	.byte	0x03, 0x1b
        /*004e*/ 	.short	0x00ff


	//----- nvinfo : EIATTR_MERCURY_ISA_VERSION
	.align		4
        /*0050*/ 	.byte	0x03, 0x5f
        /*0052*/ 	.short	0x0101


	//----- nvinfo : EIATTR_VRC_CTA_INIT_COUNT
	.align		4
        /*0054*/ 	.byte	0x02, 0x4a
	.zero		1
	.zero		1


	//----- nvinfo : EIATTR_EXIT_INSTR_OFFSETS
	.align		4
        /*0058*/ 	.byte	0x04, 0x1c
        /*005a*/ 	.short	(.L_143 - .L_142)


	//   ....[0]....
.L_142:
        /*005c*/ 	.word	0x00000070


	//   ....[1]....
        /*0060*/ 	.word	0x00000110


	//----- nvinfo : EIATTR_CBANK_PARAM_SIZE
	.align		4
.L_143:
        /*0064*/ 	.byte	0x03, 0x19
        /*0066*/ 	.short	0x0018


	//----- nvinfo : EIATTR_PARAM_CBANK
	.align		4
        /*0068*/ 	.byte	0x04, 0x0a
        /*006a*/ 	.short	(.L_145 - .L_144)
	.align		4
.L_144:
        /*006c*/ 	.word	index@(.nv.constant0._Z21vector_set_f32_kernelPKfifPf)
        /*0070*/ 	.short	0x0380
        /*0072*/ 	.short	0x0018


	//----- nvinfo : EIATTR_SW_WAR
	.align		4
.L_145:
        /*0074*/ 	.byte	0x04, 0x36
        /*0076*/ 	.short	(.L_147 - .L_146)
.L_146:
        /*0078*/ 	.word	0x00000008
.L_147:


//--------------------- .nv.info._Z28vector_reciprocal_f32_kernelPfi --------------------------
	.section	.nv.info._Z28vector_reciprocal_f32_kernelPfi,"",@"SHT_CUDA_INFO"
	.sectionflags	@""
	.align	4


	//----- nvinfo : EIATTR_CUDA_API_VERSION
	.align		4
        /*0000*/ 	.byte	0x04, 0x37
        /*0002*/ 	.short	(.L_149 - .L_148)
.L_148:
        /*0004*/ 	.word	0x00000082


	//----- nvinfo : EIATTR_KPARAM_INFO
	.align		4
.L_149:
        /*0008*/ 	.byte	0x04, 0x17
        /*000a*/ 	.short	(.L_151 - .L_150)
.L_150:
        /*000c*/ 	.word	0x00000000
        /*0010*/ 	.short	0x0001
        /*0012*/ 	.short	0x0008
        /*0014*/ 	.byte	0x00, 0xf0, 0x11, 0x00


	//----- nvinfo : EIATTR_KPARAM_INFO
	.align		4
.L_151:
        /*0018*/ 	.byte	0x04, 0x17
        /*001a*/ 	.short	(.L_153 - .L_152)
.L_152:
        /*001c*/ 	.word	0x00000000
        /*0020*/ 	.short	0x0000
        /*0022*/ 	.short	0x0000
        /*0024*/ 	.byte	0x00, 0xf5, 0x21, 0x00


	//----- nvinfo : EIATTR_SPARSE_MMA_MASK
	.align		4
.L_153:
        /*0028*/ 	.byte	0x03, 0x50
        /*002a*/ 	.short	0x0000


	//----- nvinfo : EIATTR_MAXREG_COUNT
	.align		4
        /*002c*/ 	.byte	0x03, 0x1b
        /*002e*/ 	.short	0x00ff


	//----- nvinfo : EIATTR_MERCURY_ISA_VERSION
	.align		4
        /*0030*/ 	.byte	0x03, 0x5f
        /*0032*/ 	.short	0x0101


	//----- nvinfo : EIATTR_VRC_CTA_INIT_COUNT
	.align		4
        /*0034*/ 	.byte	0x02, 0x4a
	.zero		1
	.zero		1


	//----- nvinfo : EIATTR_EXIT_INSTR_OFFSETS
	.align		4
        /*0038*/ 	.byte	0x04, 0x1c
        /*003a*/ 	.short	(.L_155 - .L_154)


	//   ....[0]....
.L_154:
        /*003c*/ 	.word	0x00000070


	//   ....[1]....
        /*0040*/ 	.word	0x000001a0


	//----- nvinfo : EIATTR_CRS_STACK_SIZE
	.align		4
.L_155:
        /*0044*/ 	.byte	0x04, 0x1e
        /*0046*/ 	.short	(.L_157 - .L_156)
.L_156:
        /*0048*/ 	.word	0x00000000


	//----- nvinfo : EIATTR_CBANK_PARAM_SIZE
	.align		4
.L_157:
        /*004c*/ 	.byte	0x03, 0x19
        /*004e*/ 	.short	0x000c


	//----- nvinfo : EIATTR_PARAM_CBANK
	.align		4
        /*0050*/ 	.byte	0x04, 0x0a
        /*0052*/ 	.short	(.L_159 - .L_158)
	.align		4
.L_158:
        /*0054*/ 	.word	index@(.nv.constant0._Z28vector_reciprocal_f32_kernelPfi)
        /*0058*/ 	.short	0x0380
        /*005a*/ 	.short	0x000c


	//----- nvinfo : EIATTR_SW_WAR
	.align		4
.L_159:
        /*005c*/ 	.byte	0x04, 0x36
        /*005e*/ 	.short	(.L_161 - .L_160)
.L_160:
        /*0060*/ 	.word	0x00000008
.L_161:


//--------------------- .nv.info._Z24vector_square_f32_kernelPfi --------------------------
	.section	.nv.info._Z24vector_square_f32_kernelPfi,"",@"SHT_CUDA_INFO"
	.sectionflags	@""
	.align	4


	//----- nvinfo : EIATTR_CUDA_API_VERSION
	.align		4
        /*0000*/ 	.byte	0x04, 0x37
        /*0002*/ 	.short	(.L_163 - .L_162)
.L_162:
        /*0004*/ 	.word	0x00000082


	//----- nvinfo : EIATTR_KPARAM_INFO
	.align		4
.L_163:
        /*0008*/ 	.byte	0x04, 0x17
        /*000a*/ 	.short	(.L_165 - .L_164)
.L_164:
        /*000c*/ 	.word	0x00000000
        /*0010*/ 	.short	0x0001
        /*0012*/ 	.short	0x0008
        /*0014*/ 	.byte	0x00, 0xf0, 0x11, 0x00


	//----- nvinfo : EIATTR_KPARAM_INFO
	.align		4
.L_165:
        /*0018*/ 	.byte	0x04, 0x17
        /*001a*/ 	.short	(.L_167 - .L_166)
.L_166:
        /*001c*/ 	.word	0x00000000
        /*0020*/ 	.short	0x0000
        /*0022*/ 	.short	0x0000
        /*0024*/ 	.byte	0x00, 0xf5, 0x21, 0x00


	//----- nvinfo : EIATTR_SPARSE_MMA_MASK
	.align		4
.L_167:
        /*0028*/ 	.byte	0x03, 0x50
        /*002a*/ 	.short	0x0000


	//----- nvinfo : EIATTR_MAXREG_COUNT
	.align		4
        /*002c*/ 	.byte	0x03, 0x1b
        /*002e*/ 	.short	0x00ff


	//----- nvinfo : EIATTR_MERCURY_ISA_VERSION
	.align		4
        /*0030*/ 	.byte	0x03, 0x5f
        /*0032*/ 	.short	0x0101


	//----- nvinfo : EIATTR_VRC_CTA_INIT_COUNT
	.align		4
        /*0034*/ 	.byte	0x02, 0x4a
	.zero		1
	.zero		1


	//----- nvinfo : EIATTR_EXIT_INSTR_OFFSETS
	.align		4
        /*0038*/ 	.byte	0x04, 0x1c
        /*003a*/ 	.short	(.L_169 - .L_168)


	//   ....[0]....
.L_168:
        /*003c*/ 	.word	0x00000070


	//   ....[1]....
        /*0040*/ 	.word	0x000000e0


	//----- nvinfo : EIATTR_CBANK_PARAM_SIZE
	.align		4
.L_169:
        /*0044*/ 	.byte	0x03, 0x19
        /*0046*/ 	.short	0x000c


	//----- nvinfo : EIATTR_PARAM_CBANK
	.align		4
        /*0048*/ 	.byte	0x04, 0x0a
        /*004a*/ 	.short	(.L_171 - .L_170)
	.align		4
.L_170:
        /*004c*/ 	.word	index@(.nv.constant0._Z24vector_square_f32_kernelPfi)
        /*0050*/ 	.short	0x0380
        /*0052*/ 	.short	0x000c


	//----- nvinfo : EIATTR_SW_WAR
	.align		4
.L_171:
        /*0054*/ 	.byte	0x04, 0x36
        /*0056*/ 	.short	(.L_173 - .L_172)
.L_172:
        /*0058*/ 	.word	0x00000008
.L_173:


//--------------------- .nv.info._Z21vector_exp_f32_kernelPfi --------------------------
	.section	.nv.info._Z21vector_exp_f32_kernelPfi,"",@"SHT_CUDA_INFO"
	.sectionflags	@""
	.align	4


	//----- nvinfo : EIATTR_CUDA_API_VERSION
	.align		4
        /*0000*/ 	.byte	0x04, 0x37
        /*0002*/ 	.short	(.L_175 - .L_174)
.L_174:
        /*0004*/ 	.word	0x00000082


	//----- nvinfo : EIATTR_KPARAM_INFO
	.align		4
.L_175:
        /*0008*/ 	.byte	0x04, 0x17
        /*000a*/ 	.short	(.L_177 - .L_176)
.L_176:
        /*000c*/ 	.word	0x00000000
        /*0010*/ 	.short	0x0001
        /*0012*/ 	.short	0x0008
        /*0014*/ 	.byte	0x00, 0xf0, 0x11, 0x00


	//----- nvinfo : EIATTR_KPARAM_INFO
	.align		4
.L_177:
        /*0018*/ 	.byte	0x04, 0x17
        /*001a*/ 	.short	(.L_179 - .L_178)
.L_178:
        /*001c*/ 	.word	0x00000000
        /*0020*/ 	.short	0x0000
        /*0022*/ 	.short	0x0000
        /*0024*/ 	.byte	0x00, 0xf5, 0x21, 0x00


	//----- nvinfo : EIATTR_SPARSE_MMA_MASK
	.align		4
.L_179:
        /*0028*/ 	.byte	0x03, 0x50
        /*002a*/ 	.short	0x0000


	//----- nvinfo : EIATTR_MAXREG_COUNT
	.align		4
        /*002c*/ 	.byte	0x03, 0x1b
        /*002e*/ 	.short	0x00ff


	//----- nvinfo : EIATTR_MERCURY_ISA_VERSION
	.align		4
        /*0030*/ 	.byte	0x03, 0x5f
        /*0032*/ 	.short	0x0101


	//----- nvinfo : EIATTR_VRC_CTA_INIT_COUNT
	.align		4
        /*0034*/ 	.byte	0x02, 0x4a
	.zero		1
	.zero		1


	//----- nvinfo : EIATTR_EXIT_INSTR_OFFSETS
	.align		4
        /*0038*/ 	.byte	0x04, 0x1c
        /*003a*/ 	.short	(.L_181 - .L_180)


	//   ....[0]....
.L_180:
        /*003c*/ 	.word	0x00000070


	//   ....[1]....
        /*0040*/ 	.word	0x00000170


	//----- nvinfo : EIATTR_CBANK_PARAM_SIZE
	.align		4
.L_181:
        /*0044*/ 	.byte	0x03, 0x19
        /*0046*/ 	.short	0x000c


	//----- nvinfo : EIATTR_PARAM_CBANK
	.align		4
        /*0048*/ 	.byte	0x04, 0x0a
        /*004a*/ 	.short	(.L_183 - .L_182)
	.align		4
.L_182:
        /*004c*/ 	.word	index@(.nv.constant0._Z21vector_exp_f32_kernelPfi)
        /*0050*/ 	.short	0x0380
        /*0052*/ 	.short	0x000c


	//----- nvinfo : EIATTR_SW_WAR
	.align		4
.L_183:
        /*0054*/ 	.byte	0x04, 0x36
        /*0056*/ 	.short	(.L_185 - .L_184)
.L_184:
        /*0058*/ 	.word	0x00000008
.L_185:


//--------------------- .nv.info._Z23vector_scale_f32_kernelPfif --------------------------
	.section	.nv.info._Z23vector_scale_f32_kernelPfif,"",@"SHT_CUDA_INFO"
	.sectionflags	@""
	.align	4


	//----- nvinfo : EIATTR_CUDA_API_VERSION
	.align		4
        /*0000*/ 	.byte	0x04, 0x37
        /*0002*/ 	.short	(.L_187 - .L_186)
.L_186:
        /*0004*/ 	.word	0x00000082


	//----- nvinfo : EIATTR_KPARAM_INFO
	.align		4
.L_187:
        /*0008*/ 	.byte	0x04, 0x17
        /*000a*/ 	.short	(.L_189 - .L_188)
.L_188:
        /*000c*/ 	.word	0x00000000
        /*0010*/ 	.short	0x0002
        /*0012*/ 	.short	0x000c
        /*0014*/ 	.byte	0x00, 0xf0, 0x11, 0x00


	//----- nvinfo : EIATTR_KPARAM_INFO
	.align		4
.L_189:
        /*0018*/ 	.byte	0x04, 0x17
        /*001a*/ 	.short	(.L_191 - .L_190)
.L_190:
        /*001c*/ 	.word	0x00000000
        /*0020*/ 	.short	0x0001
        /*0022*/ 	.short	0x0008
        /*0024*/ 	.byte	0x00, 0xf0, 0x11, 0x00


	//----- nvinfo : EIATTR_KPARAM_INFO
	.align		4
.L_191:
        /*0028*/ 	.byte	0x04, 0x17
        /*002a*/ 	.short	(.L_193 - .L_192)
.L_192:
        /*002c*/ 	.word	0x00000000
        /*0030*/ 	.short	0x0000
        /*0032*/ 	.short	0x0000
        /*0034*/ 	.byte	0x00, 0xf5, 0x21, 0x00


	//----- nvinfo : EIATTR_SPARSE_MMA_MASK
	.align		4
.L_193:
        /*0038*/ 	.byte	0x03, 0x50
        /*003a*/ 	.short	0x0000


	//----- nvinfo : EIATTR_MAXREG_COUNT
	.align		4
        /*003c*/ 	.byte	0x03, 0x1b
        /*003e*/ 	.short	0x00ff


	//----- nvinfo : EIATTR_MERCURY_ISA_VERSION
	.align		4
        /*0040*/ 	.byte	0x03, 0x5f
        /*0042*/ 	.short	0x0101


	//----- nvinfo : EIATTR_VRC_CTA_INIT_COUNT
	.align		4
        /*0044*/ 	.byte	0x02, 0x4a
	.zero		1
	.zero		1


	//----- nvinfo : EIATTR_EXIT_INSTR_OFFSETS
	.align		4
        /*0048*/ 	.byte	0x04, 0x1c
        /*004a*/ 	.short	(.L_195 - .L_194)


	//   ....[0]....
.L_194:
        /*004c*/ 	.word	0x00000070


	//   ....[1]....
        /*0050*/ 	.word	0x000000f0


	//----- nvinfo : EIATTR_CBANK_PARAM_SIZE
	.align		4
.L_195:
        /*0054*/ 	.byte	0x03, 0x19
        /*0056*/ 	.short	0x0010


	//----- nvinfo : EIATTR_PARAM_CBANK
	.align		4
        /*0058*/ 	.byte	0x04, 0x0a
        /*005a*/ 	.short	(.L_197 - .L_196)
	.align		4
.L_196:
        /*005c*/ 	.word	index@(.nv.constant0._Z23vector_scale_f32_kernelPfif)
        /*0060*/ 	.short	0x0380
        /*0062*/ 	.short	0x0010


	//----- nvinfo : EIATTR_SW_WAR
	.align		4
.L_197:
        /*0064*/ 	.byte	0x04, 0x36
        /*0066*/ 	.short	(.L_199 - .L_198)
.L_198:
        /*0068*/ 	.word	0x00000008
.L_199:


//--------------------- .nv.info._Z28vector_add_scalar_f32_kernelPfif --------------------------
	.section	.nv.info._Z28vector_add_scalar_f32_kernelPfif,"",@"SHT_CUDA_INFO"
	.sectionflags	@""
	.align	4


	//----- nvinfo : EIATTR_CUDA_API_VERSION
	.align		4
        /*0000*/ 	.byte	0x04, 0x37
        /*0002*/ 	.short	(.L_201 - .L_200)
.L_200:
        /*0004*/ 	.word	0x00000082


	//----- nvinfo : EIATTR_KPARAM_INFO
	.align		4
.L_201:
        /*0008*/ 	.byte	0x04, 0x17
        /*000a*/ 	.short	(.L_203 - .L_202)
.L_202:
        /*000c*/ 	.word	0x00000000
        /*0010*/ 	.short	0x0002
        /*0012*/ 	.short	0x000c
        /*0014*/ 	.byte	0x00, 0xf0, 0x11, 0x00


	//----- nvinfo : EIATTR_KPARAM_INFO
	.align		4
.L_203:
        /*0018*/ 	.byte	0x04, 0x17
        /*001a*/ 	.short	(.L_205 - .L_204)
.L_204:
        /*001c*/ 	.word	0x00000000
        /*0020*/ 	.short	0x0001
        /*0022*/ 	.short	0x0008
        /*0024*/ 	.byte	0x00, 0xf0, 0x11, 0x00


	//----- nvinfo : EIATTR_KPARAM_INFO
	.align		4
.L_205:
        /*0028*/ 	.byte	0x04, 0x17
        /*002a*/ 	.short	(.L_207 - .L_206)
.L_206:
        /*002c*/ 	.word	0x00000000
        /*0030*/ 	.short	0x0000
        /*0032*/ 	.short	0x0000
        /*0034*/ 	.byte	0x00, 0xf5, 0x21, 0x00


	//----- nvinfo : EIATTR_SPARSE_MMA_MASK
	.align		4
.L_207:
        /*0038*/ 	.byte	0x03, 0x50
        /*003a*/ 	.short	0x0000


	//----- nvinfo : EIATTR_MAXREG_COUNT
	.align		4
        /*003c*/ 	.byte	0x03, 0x1b
        /*003e*/ 	.short	0x00ff


	//----- nvinfo : EIATTR_MERCURY_ISA_VERSION
	.align		4
        /*0040*/ 	.byte	0x03, 0x5f
        /*0042*/ 	.short	0x0101


	//----- nvinfo : EIATTR_VRC_CTA_INIT_COUNT
	.align		4
        /*0044*/ 	.byte	0x02, 0x4a
	.zero		1
	.zero		1


	//----- nvinfo : EIATTR_EXIT_INSTR_OFFSETS
	.align		4
        /*0048*/ 	.byte	0x04, 0x1c
        /*004a*/ 	.short	(.L_209 - .L_208)


	//   ....[0]....
.L_208:
        /*004c*/ 	.word	0x00000070


	//   ....[1]....
        /*0050*/ 	.word	0x000000f0


	//----- nvinfo : EIATTR_CBANK_PARAM_SIZE
	.align		4
.L_209:
        /*0054*/ 	.byte	0x03, 0x19
        /*0056*/ 	.short	0x0010


	//----- nvinfo : EIATTR_PARAM_CBANK
	.align		4
        /*0058*/ 	.byte	0x04, 0x0a
        /*005a*/ 	.short	(.L_211 - .L_210)
	.align		4
.L_210:
        /*005c*/ 	.word	index@(.nv.constant0._Z28vector_add_scalar_f32_kernelPfif)
        /*0060*/ 	.short	0x0380
        /*0062*/ 	.short	0x0010


	//----- nvinfo : EIATTR_SW_WAR
	.align		4
.L_211:
        /*0064*/ 	.byte	0x04, 0x36
        /*0066*/ 	.short	(.L_213 - .L_212)
.L_212:
        /*0068*/ 	.word	0x00000008
.L_213:


//--------------------- .nv.info._Z28vector_set_scalar_f32_kernelPfif --------------------------
	.section	.nv.info._Z28vector_set_scalar_f32_kernelPfif,"",@"SHT_CUDA_INFO"
	.sectionflags	@""
	.align	4


	//----- nvinfo : EIATTR_CUDA_API_VERSION
	.align		4
        /*0000*/ 	.byte	0x04, 0x37
        /*0002*/ 	.short	(.L_215 - .L_214)
.L_214:
        /*0004*/ 	.word	0x00000082


	//----- nvinfo : EIATTR_KPARAM_INFO
	.align		4
.L_215:
        /*0008*/ 	.byte	0x04, 0x17
        /*000a*/ 	.short	(.L_217 - .L_216)
.L_216:
        /*000c*/ 	.word	0x00000000
        /*0010*/ 	.short	0x0002
        /*0012*/ 	.short	0x000c
        /*0014*/ 	.byte	0x00, 0xf0, 0x11, 0x00


	//----- nvinfo : EIATTR_KPARAM_INFO
	.align		4
.L_217:
        /*0018*/ 	.byte	0x04, 0x17
        /*001a*/ 	.short	(.L_219 - .L_218)
.L_218:
        /*001c*/ 	.word	0x00000000
        /*0020*/ 	.short	0x0001
        /*0022*/ 	.short	0x0008
        /*0024*/ 	.byte	0x00, 0xf0, 0x11, 0x00


	//----- nvinfo : EIATTR_KPARAM_INFO
	.align		4
.L_219:
        /*0028*/ 	.byte	0x04, 0x17
        /*002a*/ 	.short	(.L_221 - .L_220)
.L_220:
        /*002c*/ 	.word	0x00000000
        /*0030*/ 	.short	0x0000
        /*0032*/ 	.short	0x0000
        /*0034*/ 	.byte	0x00, 0xf5, 0x21, 0x00


	//----- nvinfo : EIATTR_SPARSE_MMA_MASK
	.align		4
.L_221:
        /*0038*/ 	.byte	0x03, 0x50
        /*003a*/ 	.short	0x0000


	//----- nvinfo : EIATTR_MAXREG_COUNT
	.align		4
        /*003c*/ 	.byte	0x03, 0x1b
        /*003e*/ 	.short	0x00ff


	//----- nvinfo : EIATTR_MERCURY_ISA_VERSION
	.align		4
        /*0040*/ 	.byte	0x03, 0x5f
        /*0042*/ 	.short	0x0101


	//----- nvinfo : EIATTR_VRC_CTA_INIT_COUNT
	.align		4
        /*0044*/ 	.byte	0x02, 0x4a
	.zero		1
	.zero		1


	//----- nvinfo : EIATTR_EXIT_INSTR_OFFSETS
	.align		4
        /*0048*/ 	.byte	0x04, 0x1c
        /*004a*/ 	.short	(.L_223 - .L_222)


	//   ....[0]....
.L_222:
        /*004c*/ 	.word	0x00000070


	//   ....[1]....
        /*0050*/ 	.word	0x000000d0


	//----- nvinfo : EIATTR_CBANK_PARAM_SIZE
	.align		4
.L_223:
        /*0054*/ 	.byte	0x03, 0x19
        /*0056*/ 	.short	0x0010


	//----- nvinfo : EIATTR_PARAM_CBANK
	.align		4
        /*0058*/ 	.byte	0x04, 0x0a
        /*005a*/ 	.short	(.L_225 - .L_224)
	.align		4
.L_224:
        /*005c*/ 	.word	index@(.nv.constant0._Z28vector_set_scalar_f32_kernelPfif)
        /*0060*/ 	.short	0x0380
        /*0062*/ 	.short	0x0010


	//----- nvinfo : EIATTR_SW_WAR
	.align		4
.L_225:
        /*0064*/ 	.byte	0x04, 0x36
        /*0066*/ 	.short	(.L_227 - .L_226)
.L_226:
        /*0068*/ 	.word	0x00000008
.L_227:


//--------------------- .nv.callgraph             --------------------------
	.section	.nv.callgraph,"",@"SHT_CUDA_CALLGRAPH"
	.align	4
	.sectionentsize	8
	.align		4
        /*0000*/ 	.word	0x00000000
	.align		4
        /*0004*/ 	.word	0xffffffff
	.align		4
        /*0008*/ 	.word	0x00000000
	.align		4
        /*000c*/ 	.word	0xfffffffe
	.align		4
        /*0010*/ 	.word	0x00000000
	.align		4
        /*0014*/ 	.word	0xfffffffd
	.align		4
        /*0018*/ 	.word	0x00000000
	.align		4
        /*001c*/ 	.word	0xfffffffc


//--------------------- .text._Z30vector_elemwise_div_f32_kernelPfiPKf --------------------------
	.section	.text._Z30vector_elemwise_div_f32_kernelPfiPKf,"ax",@progbits
	.align	128
        .global         _Z30vector_elemwise_div_f32_kernelPfiPKf
        .type           _Z30vector_elemwise_div_f32_kernelPfiPKf,@function
        .size           _Z30vector_elemwise_div_f32_kernelPfiPKf,(.L_x_31 - _Z30vector_elemwise_div_f32_kernelPfiPKf)
        .other          _Z30vector_elemwise_div_f32_kernelPfiPKf,@"STO_CUDA_ENTRY STV_DEFAULT"
_Z30vector_elemwise_div_f32_kernelPfiPKf:
.text._Z30vector_elemwise_div_f32_kernelPfiPKf:
[----:B------:R-:W-:Y:S01]  /*0000*/  LDC R1, c[0x0][0x37c] ;  /* 0x0000df00ff017b82 */ /* 0x000fe20000000800 */
[----:B------:R-:W0:Y:S07]  /*0010*/  S2R R7, SR_TID.X ;  /* 0x0000000000077919 */ /* 0x000e2e0000002100 */
[----:B------:R-:W0:Y:S01]  /*0020*/  S2UR UR4, SR_CTAID.X ;  /* 0x00000000000479c3 */ /* 0x000e220000002500 */
[----:B------:R-:W1:Y:S07]  /*0030*/  LDCU UR5, c[0x0][0x388] ;  /* 0x00007100ff0577ac */ /* 0x000e6e0008000800 */
[----:B------:R-:W0:Y:S02]  /*0040*/  LDC R0, c[0x0][0x360] ;  /* 0x0000d800ff007b82 */ /* 0x000e240000000800 */
[----:B0-----:R-:W-:-:S05]  /*0050*/  IMAD R7, R0, UR4, R7 ;  /* 0x0000000400077c24 */ /* 0x001fca000f8e0207 */
[----:B-1----:R-:W-:-:S13]  /*0060*/  ISETP.GE.AND P0, PT, R7, UR5, PT ;  /* 0x0000000507007c0c */ /* 0x002fda000bf06270 */
[----:B------:R-:W-:Y:S05]  /*0070*/  @P0 EXIT ;  /* 0x000000000000094d */ /* 0x000fea0003800000 */
[----:B------:R-:W0:Y:S01]  /*0080*/  LDC.64 R2, c[0x0][0x390] ;  /* 0x0000e400ff027b82 */ /* 0x000e220000000a00 */
[----:B------:R-:W1:Y:S07]  /*0090*/  LDCU.64 UR4, c[0x0][0x358] ;  /* 0x00006b00ff0477ac */ /* 0x000e6e0008000a00 */
[----:B------:R-:W2:Y:S01]  /*00a0*/  LDC.64 R4, c[0x0][0x380] ;  /* 0x0000e000ff047b82 */ /* 0x000ea20000000a00 */
[----:B0-----:R-:W-:-:S06]  /*00b0*/  IMAD.WIDE R2, R7, 0x4, R2 ;  /* 0x0000000407027825 */ /* 0x001fcc00078e0202 */
[----:B-1----:R-:W3:Y:S01]  /*00c0*/  LDG.E R3, desc[UR4][R2.64] ;  /* 0x0000000402037981 */ /* 0x002ee2000c1e1900 */
[----:B--2---:R-:W-:-:S05]  /*00d0*/  IMAD.WIDE R4, R7, 0x4, R4 ;  /* 0x0000000407047825 */ /* 0x004fca00078e0204 */
[----:B------:R-:W2:Y:S01]  /*00e0*/  LDG.E R0, desc[UR4][R4.64] ;  /* 0x0000000404007981 */ /* 0x000ea2000c1e1900 */
[----:B------:R-:W-:Y:S01]  /*00f0*/  BSSY.RECONVERGENT B0, `(.L_x_0) ;  /* 0x000000c000007945 */ /* 0x000fe20003800200 */
[----:B---3--:R-:W0:Y:S08]  /*0100*/  MUFU.RCP R6, R3 ;  /* 0x0000000300067308 */ /* 0x008e300000001000 */
[----:B--2---:R-:W1:Y:S01]  /*0110*/  FCHK P0, R0, R3 ;  /* 0x0000000300007302 */ /* 0x004e620000000000 */
[----:B0-----:R-:W-:-:S04]  /*0120*/  FFMA R7, -R3, R6, 1 ;  /* 0x3f80000003077423 */ /* 0x001fc80000000106 */
[----:B------:R-:W-:-:S04]  /*0130*/  FFMA R7, R6, R7, R6 ;  /* 0x0000000706077223 */ /* 0x000fc80000000006 */
[----:B------:R-:W-:-:S04]  /*0140*/  FFMA R6, R0, R7, RZ ;  /* 0x0000000700067223 */ /* 0x000fc800000000ff */
[----:B------:R-:W-:-:S04]  /*0150*/  FFMA R8, -R3, R6, R0 ;  /* 0x0000000603087223 */ /* 0x000fc80000000100 */
[----:B------:R-:W-:Y:S01]  /*0160*/  FFMA R7, R7, R8, R6 ;  /* 0x0000000807077223 */ /* 0x000fe20000000006 */
[----:B-1----:R-:W-:Y:S06]  /*0170*/  @!P0 BRA `(.L_x_1) ;  /* 0x00000000000c8947 */ /* 0x002fec0003800000 */
[----:B------:R-:W-:-:S07]  /*0180*/  MOV R2, 0x1a0 ;  /* 0x000001a000027802 */ /* 0x000fce0000000f00 */
[----:B------:R-:W-:Y:S05]  /*0190*/  CALL.REL.NOINC `($__internal_0_$__cuda_sm3x_div_rn_noftz_f32_slowpath) ;  /* 0x0000000000107944 */ /* 0x000fea0003c00000 */
[----:B------:R-:W-:-:S07]  /*01a0*/  IMAD.MOV.U32 R7, RZ, RZ, R0 ;  /* 0x000000ffff077224 */ /* 0x000fce00078e0000 */
.L_x_1:
[----:B------:R-:W-:Y:S05]  /*01b0*/  BSYNC.RECONVERGENT B0 ;  /* 0x0000000000007941 */ /* 0x000fea0003800200 */
.L_x_0:
[----:B------:R-:W-:Y:S01]  /*01c0*/  STG.E desc[UR4][R4.64], R7 ;  /* 0x0000000704007986 */ /* 0x000fe2000c101904 */
[----:B------:R-:W-:Y:S05]  /*01d0*/  EXIT ;  /* 0x000000000000794d */ /* 0x000fea0003800000 */
        .weak           $__internal_0_$__cuda_sm3x_div_rn_noftz_f32_slowpath
        .type           $__internal_0_$__cuda_sm3x_div_rn_noftz_f32_slowpath,@function
        .size           $__internal_0_$__cuda_sm3x_div_rn_noftz_f32_slowpath,(.L_x_31 - $__internal_0_$__cuda_sm3x_div_rn_noftz_f32_slowpath)
$__internal_0_$__cuda_sm3x_div_rn_noftz_f32_slowpath:
[--C-:B------:R-:W-:Y:S01]  /*01e0*/  SHF.R.U32.HI R7, RZ, 0x17, R3.reuse ;  /* 0x00000017ff077819 */ /* 0x100fe20000011603 */
[----:B------:R-:W-:Y:S01]  /*01f0*/  BSSY.RECONVERGENT B1, `(.L_x_2) ;  /* 0x0000064000017945 */ /* 0x000fe20003800200 */
[--C-:B------:R-:W-:Y:S01]  /*0200*/  SHF.R.U32.HI R6, RZ, 0x17, R0.reuse ;  /* 0x00000017ff067819 */ /* 0x100fe20000011600 */
[----:B------:R-:W-:Y:S01]  /*0210*/  IMAD.MOV.U32 R8, RZ, RZ, R0 ;  /* 0x000000ffff087224 */ /* 0x000fe200078e0000 */
[----:B------:R-:W-:Y:S01]  /*0220*/  LOP3.LUT R7, R7, 0xff, RZ, 0xc0, !PT ;  /* 0x000000ff07077812 */ /* 0x000fe200078ec0ff */
[----:B------:R-:W-:Y:S01]  /*0230*/  IMAD.MOV.U32 R9, RZ, RZ, R3 ;  /* 0x000000ffff097224 */ /* 0x000fe200078e0003 */
[----:B------:R-:W-:-:S03]  /*0240*/  LOP3.LUT R6, R6, 0xff, RZ, 0xc0, !PT ;  /* 0x000000ff06067812 */ /* 0x000fc600078ec0ff */
[----:B------:R-:W-:Y:S02]  /*0250*/  VIADD R12, R7, 0xffffffff ;  /* 0xffffffff070c7836 */ /* 0x000fe40000000000 */
[----:B------:R-:W-:-:S03]  /*0260*/  VIADD R11, R6, 0xffffffff ;  /* 0xffffffff060b7836 */ /* 0x000fc60000000000 */
[----:B------:R-:W-:-:S04]  /*0270*/  ISETP.GT.U32.AND P0, PT, R12, 0xfd, PT ;  /* 0x000000fd0c00780c */ /* 0x000fc80003f04070 */
[----:B------:R-:W-:-:S13]  /*0280*/  ISETP.GT.U32.OR P0, PT, R11, 0xfd, P0 ;  /* 0x000000fd0b00780c */ /* 0x000fda0000704470 */
[----:B------:R-:W-:Y:S01]  /*0290*/  @!P0 IMAD.MOV.U32 R10, RZ, RZ, RZ ;  /* 0x000000ffff0a8224 */ /* 0x000fe200078e00ff */
[----:B------:R-:W-:Y:S06]  /*02a0*/  @!P0 BRA `(.L_x_3) ;  /* 0x00000000005c8947 */ /* 0x000fec0003800000 */
[----:B------:R-:W-:Y:S02]  /*02b0*/  FSETP.GTU.FTZ.AND P0, PT, |R0|, +INF , PT ;  /* 0x7f8000000000780b */ /* 0x000fe40003f1c200 */
[----:B------:R-:W-:-:S04]  /*02c0*/  FSETP.GTU.FTZ.AND P1, PT, |R3|, +INF , PT ;  /* 0x7f8000000300780b */ /* 0x000fc80003f3c200 */
[----:B------:R-:W-:-:S13]  /*02d0*/  PLOP3.LUT P0, PT, P0, P1, PT, 0xf8, 0x8f ;  /* 0x00000000008f781c */ /* 0x000fda0000703f70 */
[----:B------:R-:W-:Y:S05]  /*02e0*/  @P0 BRA `(.L_x_4) ;  /* 0x00000004004c0947 */ /* 0x000fea0003800000 */
[----:B------:R-:W-:-:S13]  /*02f0*/  LOP3.LUT P0, RZ, R9, 0x7fffffff, R8, 0xc8, !PT ;  /* 0x7fffffff09ff7812 */ /* 0x000fda000780c808 */
[----:B------:R-:W-:Y:S05]  /*0300*/  @!P0 BRA `(.L_x_5) ;  /* 0x00000004003c8947 */ /* 0x000fea0003800000 */
[C---:B------:R-:W-:Y:S02]  /*0310*/  FSETP.NEU.FTZ.AND P2, PT, |R0|.reuse, +INF , PT ;  /* 0x7f8000000000780b */ /* 0x040fe40003f5d200 */
[----:B------:R-:W-:Y:S02]  /*0320*/  FSETP.NEU.FTZ.AND P1, PT, |R3|, +INF , PT ;  /* 0x7f8000000300780b */ /* 0x000fe40003f3d200 */
[----:B------:R-:W-:-:S11]  /*0330*/  FSETP.NEU.FTZ.AND P0, PT, |R0|, +INF , PT ;  /* 0x7f8000000000780b */ /* 0x000fd60003f1d200 */
[----:B------:R-:W-:Y:S05]  /*0340*/  @!P1 BRA !P2, `(.L_x_5) ;  /* 0x00000004002c9947 */ /* 0x000fea0005000000 */
[----:B------:R-:W-:-:S04]  /*0350*/  LOP3.LUT P2, RZ, R8, 0x7fffffff, RZ, 0xc0, !PT ;  /* 0x7fffffff08ff7812 */ /* 0x000fc8000784c0ff */
[----:B------:R-:W-:-:S13]  /*0360*/  PLOP3.LUT P1, PT, P1, P2, PT, 0x2f, 0xf2 ;  /* 0x0000000000f2781c */ /* 0x000fda0000f24577 */
[----:B------:R-:W-:Y:S05]  /*0370*/  @P1 BRA `(.L_x_6) ;  /* 0x0000000400181947 */ /* 0x000fea0003800000 */
[----:B------:R-:W-:-:S04]  /*0380*/  LOP3.LUT P1, RZ, R9, 0x7fffffff, RZ, 0xc0, !PT ;  /* 0x7fffffff09ff7812 */ /* 0x000fc8000782c0ff */
[----:B------:R-:W-:-:S13]  /*0390*/  PLOP3.LUT P0, PT, P0, P1, PT, 0x2f, 0xf2 ;  /* 0x0000000000f2781c */ /* 0x000fda0000702577 */
[----:B------:R-:W-:Y:S05]  /*03a0*/  @P0 BRA `(.L_x_7) ;  /* 0x0000000400000947 */ /* 0x000fea0003800000 */
[----:B------:R-:W-:Y:S02]  /*03b0*/  ISETP.GE.AND P0, PT, R11, RZ, PT ;  /* 0x000000ff0b00720c */ /* 0x000fe40003f06270 */
[----:B------:R-:W-:-:S11]  /*03c0*/  ISETP.GE.AND P1, PT, R12, RZ, PT ;  /* 0x000000ff0c00720c */ /* 0x000fd60003f26270 */
[----:B------:R-:W-:Y:S02]  /*03d0*/  @P0 IMAD.MOV.U32 R10, RZ, RZ, RZ ;  /* 0x000000ffff0a0224 */ /* 0x000fe400078e00ff */
[----:B------:R-:W-:Y:S01]  /*03e0*/  @!P0 FFMA R8, R0, 1.84467440737095516160e+19, RZ ;  /* 0x5f80000000088823 */ /* 0x000fe200000000ff */
[----:B------:R-:W-:Y:S02]  /*03f0*/  @!P0 IMAD.MOV.U32 R10, RZ, RZ, -0x40 ;  /* 0xffffffc0ff0a8424 */ /* 0x000fe400078e00ff */
[----:B------:R-:W-:Y:S02]  /*0400*/  @!P1 FFMA R9, R3, 1.84467440737095516160e+19, RZ ;  /* 0x5f80000003099823 */ /* 0x000fe400000000ff */
[----:B------:R-:W-:-:S07]  /*0410*/  @!P1 VIADD R10, R10, 0x40 ;  /* 0x000000400a0a9836 */ /* 0x000fce0000000000 */
.L_x_3:
[----:B------:R-:W-:Y:S01]  /*0420*/  LEA R0, R7, 0xc0800000, 0x17 ;  /* 0xc080000007007811 */ /* 0x000fe200078eb8ff */
[----:B------:R-:W-:Y:S01]  /*0430*/  VIADD R6, R6, 0xffffff81 ;  /* 0xffffff8106067836 */ /* 0x000fe20000000000 */
[----:B------:R-:W-:Y:S03]  /*0440*/  BSSY.RECONVERGENT B2, `(.L_x_8) ;  /* 0x0000035000027945 */ /* 0x000fe60003800200 */
[----:B------:R-:W-:Y:S01]  /*0450*/  IMAD.IADD R9, R9, 0x1, -R0 ;  /* 0x0000000109097824 */ /* 0x000fe200078e0a00 */
[C---:B------:R-:W-:Y:S01]  /*0460*/  IADD3 R7, PT, PT, R6.reuse, 0x7f, -R7 ;  /* 0x0000007f06077810 */ /* 0x040fe20007ffe807 */
[----:B------:R-:W-:Y:S02]  /*0470*/  IMAD R0, R6, -0x800000, R8 ;  /* 0xff80000006007824 */ /* 0x000fe400078e0208 */
[----:B------:R-:W0:Y:S01]  /*0480*/  MUFU.RCP R3, R9 ;  /* 0x0000000900037308 */ /* 0x000e220000001000 */
[----:B------:R-:W-:Y:S01]  /*0490*/  FADD.FTZ R11, -R9, -RZ ;  /* 0x800000ff090b7221 */ /* 0x000fe20000010100 */
[----:B------:R-:W-:-:S03]  /*04a0*/  IMAD.IADD R7, R7, 0x1, R10 ;  /* 0x0000000107077824 */ /* 0x000fc600078e020a */
[----:B0-----:R-:W-:-:S04]  /*04b0*/  FFMA R12, R3, R11, 1 ;  /* 0x3f800000030c7423 */ /* 0x001fc8000000000b */
[----:B------:R-:W-:-:S04]  /*04c0*/  FFMA R12, R3, R12, R3 ;  /* 0x0000000c030c7223 */ /* 0x000fc80000000003 */
[----:B------:R-:W-:-:S04]  /*04d0*/  FFMA R3, R0, R12, RZ ;  /* 0x0000000c00037223 */ /* 0x000fc800000000ff */
[----:B------:R-:W-:-:S04]  /*04e0*/  FFMA R8, R11, R3, R0 ;  /* 0x000000030b087223 */ /* 0x000fc80000000000 */
[----:B------:R-:W-:-:S04]  /*04f0*/  FFMA R13, R12, R8, R3 ;  /* 0x000000080c0d7223 */ /* 0x000fc80000000003 */
[----:B------:R-:W-:-:S04]  /*0500*/  FFMA R8, R11, R13, R0 ;  /* 0x0000000d0b087223 */ /* 0x000fc80000000000 */
[----:B------:R-:W-:-:S05]  /*0510*/  FFMA R0, R12, R8, R13 ;  /* 0x000000080c007223 */ /* 0x000fca000000000d */
[----:B------:R-:W-:-:S04]  /*0520*/  SHF.R.U32.HI R3, RZ, 0x17, R0 ;  /* 0x00000017ff037819 */ /* 0x000fc80000011600 */
[----:B------:R-:W-:-:S05]  /*0530*/  LOP3.LUT R3, R3, 0xff, RZ, 0xc0, !PT ;  /* 0x000000ff03037812 */ /* 0x000fca00078ec0ff */
[----:B------:R-:W-:-:S04]  /*0540*/  IMAD.IADD R9, R3, 0x1, R7 ;  /* 0x0000000103097824 */ /* 0x000fc800078e0207 */
[----:B------:R-:W-:-:S05]  /*0550*/  VIADD R3, R9, 0xffffffff ;  /* 0xffffffff09037836 */ /* 0x000fca0000000000 */
[----:B------:R-:W-:-:S13]  /*0560*/  ISETP.GE.U32.AND P0, PT, R3, 0xfe, PT ;  /* 0x000000fe0300780c */ /* 0x000fda0003f06070 */
[----:B------:R-:W-:Y:S05]  /*0570*/  @!P0 BRA `(.L_x_9) ;  /* 0x0000000000808947 */ /* 0x000fea0003800000 */
[----:B------:R-:W-:-:S13]  /*0580*/  ISETP.GT.AND P0, PT, R9, 0xfe, PT ;  /* 0x000000fe0900780c */ /* 0x000fda0003f04270 */
[----:B------:R-:W-:Y:S05]  /*0590*/  @P0 BRA `(.L_x_10) ;  /* 0x00000000006c0947 */ /* 0x000fea0003800000 */
[----:B------:R-:W-:-:S13]  /*05a0*/  ISETP.GE.AND P0, PT, R9, 0x1, PT ;  /* 0x000000010900780c */ /* 0x000fda0003f06270 */
[----:B------:R-:W-:Y:S05]  /*05b0*/  @P0 BRA `(.L_x_11) ;  /* 0x0000000000740947 */ /* 0x000fea0003800000 */
[----:B------:R-:W-:Y:S02]  /*05c0*/  ISETP.GE.AND P0, PT, R9, -0x18, PT ;  /* 0xffffffe80900780c */ /* 0x000fe40003f06270 */
[----:B------:R-:W-:-:S11]  /*05d0*/  LOP3.LUT R0, R0, 0x80000000, RZ, 0xc0, !PT ;  /* 0x8000000000007812 */ /* 0x000fd600078ec0ff */
[----:B------:R-:W-:Y:S05]  /*05e0*/  @!P0 BRA `(.L_x_11) ;  /* 0x0000000000688947 */ /* 0x000fea0003800000 */
[CCC-:B------:R-:W-:Y:S01]  /*05f0*/  FFMA.RZ R3, R12.reuse, R8.reuse, R13.reuse ;  /* 0x000000080c037223 */ /* 0x1c0fe2000000c00d */
[CCC-:B------:R-:W-:Y:S01]  /*0600*/  FFMA.RM R6, R12.reuse, R8.reuse, R13.reuse ;  /* 0x000000080c067223 */ /* 0x1c0fe2000000400d */
[C---:B------:R-:W-:Y:S02]  /*0610*/  ISETP.NE.AND P2, PT, R9.reuse, RZ, PT ;  /* 0x000000ff0900720c */ /* 0x040fe40003f45270 */
[----:B------:R-:W-:Y:S02]  /*0620*/  ISETP.NE.AND P1, PT, R9, RZ, PT ;  /* 0x000000ff0900720c */ /* 0x000fe40003f25270 */
[----:B------:R-:W-:Y:S01]  /*0630*/  LOP3.LUT R7, R3, 0x7fffff, RZ, 0xc0, !PT ;  /* 0x007fffff03077812 */ /* 0x000fe200078ec0ff */
[----:B------:R-:W-:Y:S01]  /*0640*/  FFMA.RP R3, R12, R8, R13 ;  /* 0x000000080c037223 */ /* 0x000fe2000000800d */
[----:B------:R-:W-:Y:S02]  /*0650*/  VIADD R8, R9, 0x20 ;  /* 0x0000002009087836 */ /* 0x000fe40000000000 */
[----:B------:R-:W-:Y:S01]  /*0660*/  LOP3.LUT R7, R7, 0x800000, RZ, 0xfc, !PT ;  /* 0x0080000007077812 */ /* 0x000fe200078efcff */
[----:B------:R-:W-:Y:S01]  /*0670*/  IMAD.MOV R9, RZ, RZ, -R9 ;  /* 0x000000ffff097224 */ /* 0x000fe200078e0a09 */
[----:B------:R-:W-:-:S02]  /*0680*/  FSETP.NEU.FTZ.AND P0, PT, R3, R6, PT ;  /* 0x000000060300720b */ /* 0x000fc40003f1d000 */
[----:B------:R-:W-:Y:S02]  /*0690*/  SHF.L.U32 R8, R7, R8, RZ ;  /* 0x0000000807087219 */ /* 0x000fe400000006ff */
[----:B------:R-:W-:Y:S02]  /*06a0*/  SEL R6, R9, RZ, P2 ;  /* 0x000000ff09067207 */ /* 0x000fe40001000000 */
[----:B------:R-:W-:Y:S02]  /*06b0*/  ISETP.NE.AND P1, PT, R8, RZ, P1 ;  /* 0x000000ff0800720c */ /* 0x000fe40000f25270 */
[----:B------:R-:W-:Y:S02]  /*06c0*/  SHF.R.U32.HI R6, RZ, R6, R7 ;  /* 0x00000006ff067219 */ /* 0x000fe40000011607 */
[----:B------:R-:W-:Y:S02]  /*06d0*/  PLOP3.LUT P0, PT, P0, P1, PT, 0xf8, 0x8f ;  /* 0x00000000008f781c */ /* 0x000fe40000703f70 */
[----:B------:R-:W-:-:S02]  /*06e0*/  SHF.R.U32.HI R8, RZ, 0x1, R6 ;  /* 0x00000001ff087819 */ /* 0x000fc40000011606 */
[----:B------:R-:W-:-:S04]  /*06f0*/  SEL R3, RZ, 0x1, !P0 ;  /* 0x00000001ff037807 */ /* 0x000fc80004000000 */
[----:B------:R-:W-:-:S04]  /*0700*/  LOP3.LUT R3, R3, 0x1, R8, 0xf8, !PT ;  /* 0x0000000103037812 */ /* 0x000fc800078ef808 */
[----:B------:R-:W-:-:S05]  /*0710*/  LOP3.LUT R3, R3, R6, RZ, 0xc0, !PT ;  /* 0x0000000603037212 */ /* 0x000fca00078ec0ff */
[----:B------:R-:W-:-:S05]  /*0720*/  IMAD.IADD R3, R8, 0x1, R3 ;  /* 0x0000000108037824 */ /* 0x000fca00078e0203 */
[----:B------:R-:W-:Y:S01]  /*0730*/  LOP3.LUT R0, R3, R0, RZ, 0xfc, !PT ;  /* 0x0000000003007212 */ /* 0x000fe200078efcff */
[----:B------:R-:W-:Y:S06]  /*0740*/  BRA `(.L_x_11) ;  /* 0x0000000000107947 */ /* 0x000fec0003800000 */
.L_x_10:
[----:B------:R-:W-:-:S04]  /*0750*/  LOP3.LUT R0, R0, 0x80000000, RZ, 0xc0, !PT ;  /* 0x8000000000007812 */ /* 0x000fc800078ec0ff */
[----:B------:R-:W-:Y:S01]  /*0760*/  LOP3.LUT R0, R0, 0x7f800000, RZ, 0xfc, !PT ;  /* 0x7f80000000007812 */ /* 0x000fe200078efcff */
[----:B------:R-:W-:Y:S06]  /*0770*/  BRA `(.L_x_11) ;  /* 0x0000000000047947 */ /* 0x000fec0003800000 */
.L_x_9:
[----:B------:R-:W-:-:S07]  /*0780*/  IMAD R0, R7, 0x800000, R0 ;  /* 0x0080000007007824 */ /* 0x000fce00078e0200 */
.L_x_11:
[----:B------:R-:W-:Y:S05]  /*0790*/  BSYNC.RECONVERGENT B2 ;  /* 0x0000000000027941 */ /* 0x000fea0003800200 */
.L_x_8:
[----:B------:R-:W-:Y:S05]  /*07a0*/  BRA `(.L_x_12) ;  /* 0x0000000000207947 */ /* 0x000fea0003800000 */
.L_x_7:
[----:B------:R-:W-:-:S04]  /*07b0*/  LOP3.LUT R0, R9, 0x80000000, R8, 0x48, !PT ;  /* 0x8000000009007812 */ /* 0x000fc800078e4808 */
[----:B------:R-:W-:Y:S01]  /*07c0*/  LOP3.LUT R0, R0, 0x7f800000, RZ, 0xfc, !PT ;  /* 0x7f80000000007812 */ /* 0x000fe200078efcff */
[----:B------:R-:W-:Y:S06]  /*07d0*/  BRA `(.L_x_12) ;  /* 0x0000000000147947 */ /* 0x000fec0003800000 */
.L_x_6:
[----:B------:R-:W-:Y:S01]  /*07e0*/  LOP3.LUT R0, R9, 0x80000000, R8, 0x48, !PT ;  /* 0x8000000009007812 */ /* 0x000fe200078e4808 */
[----:B------:R-:W-:Y:S06]  /*07f0*/  BRA `(.L_x_12) ;  /* 0x00000000000c7947 */ /* 0x000fec0003800000 */
.L_x_5:
[----:B------:R-:W0:Y:S01]  /*0800*/  MUFU.RSQ R0, -QNAN ;  /* 0xffc0000000007908 */ /* 0x000e220000001400 */
[----:B------:R-:W-:Y:S05]  /*0810*/  BRA `(.L_x_12) ;  /* 0x0000000000047947 */ /* 0x000fea0003800000 */
.L_x_4:
[----:B------:R-:W-:-:S07]  /*0820*/  FADD.FTZ R0, R0, R3 ;  /* 0x0000000300007221 */ /* 0x000fce0000010000 */
.L_x_12:
[----:B------:R-:W-:Y:S05]  /*0830*/  BSYNC.RECONVERGENT B1 ;  /* 0x0000000000017941 */ /* 0x000fea0003800200 */
.L_x_2:
[----:B------:R-:W-:-:S04]  /*0840*/  IMAD.MOV.U32 R3, RZ, RZ, 0x0 ;  /* 0x00000000ff037424 */ /* 0x000fc800078e00ff */
[----:B0-----:R-:W-:Y:S05]  /*0850*/  RET.REL.NODEC R2 `(_Z30vector_elemwise_div_f32_kernelPfiPKf) ;  /* 0xfffffff402e87950 */ /* 0x001fea0003c3ffff */
.L_x_13:
[----:B------:R-:W-:-:S00]  /*0860*/  BRA `(.L_x_13) ;  /* 0xfffffffc00fc7947 */ /* 0x000fc0000383ffff */
[----:B------:R-:W-:-:S00]  /*0870*/  NOP ;  /* 0x0000000000007918 */ /* 0x000fc00000000000 */
        /* <DEDUP_REMOVED lines=8> */
.L_x_31:


//--------------------- .text._Z31vector_elemwise_mult_f32_kernelPfiPKf --------------------------
	.section	.text._Z31vector_elemwise_mult_f32_kernelPfiPKf,"ax",@progbits
	.align	128
        .global         _Z31vector_elemwise_mult_f32_kernelPfiPKf
        .type           _Z31vector_elemwise_mult_f32_kernelPfiPKf,@function
        .size           _Z31vector_elemwise_mult_f32_kernelPfiPKf,(.L_x_34 - _Z31vector_elemwise_mult_f32_kernelPfiPKf)
        .other          _Z31vector_elemwise_mult_f32_kernelPfiPKf,@"STO_CUDA_ENTRY STV_DEFAULT"
_Z31vector_elemwise_mult_f32_kernelPfiPKf:
.text._Z31vector_elemwise_mult_f32_kernelPfiPKf:
        /* <DEDUP_REMOVED lines=14> */
[----:B------:R-:W3:Y:S02]  /*00e0*/  LDG.E R7, desc[UR4][R4.64] ;  /* 0x0000000404077981 */ /* 0x000ee4000c1e1900 */
[----:B---3--:R-:W-:-:S05]  /*00f0*/  FMUL R7, R2, R7 ;  /* 0x0000000702077220 */ /* 0x008fca0000400000 */
[----:B------:R-:W-:Y:S01]  /*0100*/  STG.E desc[UR4][R4.64], R7 ;  /* 0x0000000704007986 */ /* 0x000fe2000c101904 */
[----:B------:R-:W-:Y:S05]  /*0110*/  EXIT ;  /* 0x000000000000794d */ /* 0x000fea0003800000 */
.L_x_14:
        /* <DEDUP_REMOVED lines=14> */
.L_x_34:


//--------------------- .text._Z25vector_average_f32_kernelPKfifPf --------------------------
	.section	.text._Z25vector_average_f32_kernelPKfifPf,"ax",@progbits
	.align	128
        .global         _Z25vector_average_f32_kernelPKfifPf
        .type           _Z25vector_average_f32_kernelPKfifPf,@function
        .size           _Z25vector_average_f32_kernelPKfifPf,(.L_x_35 - _Z25vector_average_f32_kernelPKfifPf)
        .other          _Z25vector_average_f32_kernelPKfifPf,@"STO_CUDA_ENTRY STV_DEFAULT"
_Z25vector_average_f32_kernelPKfifPf:
.text._Z25vector_average_f32_kernelPKfifPf:
        /* <DEDUP_REMOVED lines=9> */
[----:B------:R-:W1:Y:S01]  /*0090*/  LDCU.64 UR4, c[0x0][0x358] ;  /* 0x00006b00ff0477ac */ /* 0x000e620008000a00 */
[----:B------:R-:W2:Y:S06]  /*00a0*/  LDCU UR6, c[0x0][0x38c] ;  /* 0x00007180ff0677ac */ /* 0x000eac0008000800 */
[----:B------:R-:W3:Y:S01]  /*00b0*/  LDC.64 R2, c[0x0][0x390] ;  /* 0x0000e400ff027b82 */ /* 0x000ee20000000a00 */
[----:B0-----:R-:W-:-:S06]  /*00c0*/  IMAD.WIDE R4, R7, 0x4, R4 ;  /* 0x0000000407047825 */ /* 0x001fcc00078e0204 */
[----:B-1----:R-:W4:Y:S01]  /*00d0*/  LDG.E R5, desc[UR4][R4.64] ;  /* 0x0000000404057981 */ /* 0x002f22000c1e1900 */
[----:B---3--:R-:W-:-:S05]  /*00e0*/  IMAD.WIDE R2, R7, 0x4, R2 ;  /* 0x0000000407027825 */ /* 0x008fca00078e0202 */
[----:B------:R-:W4:Y:S02]  /*00f0*/  LDG.E R0, desc[UR4][R2.64] ;  /* 0x0000000402007981 */ /* 0x000f24000c1e1900 */
[----:B----4-:R-:W-:-:S04]  /*0100*/  FADD R7, -R0, R5 ;  /* 0x0000000500077221 */ /* 0x010fc80000000100 */
[----:B--2---:R-:W-:-:S05]  /*0110*/  FFMA R7, R7, UR6, R0 ;  /* 0x0000000607077c23 */ /* 0x004fca0008000000 */
[----:B------:R-:W-:Y:S01]  /*0120*/  STG.E desc[UR4][R2.64], R7 ;  /* 0x0000000702007986 */ /* 0x000fe2000c101904 */
[----:B------:R-:W-:Y:S05]  /*0130*/  EXIT ;  /* 0x000000000000794d */ /* 0x000fea0003800000 */
.L_x_15:
        /* <DEDUP_REMOVED lines=12> */
.L_x_35:


//--------------------- .text._Z21vector_add_f32_kernelPKfifPf --------------------------
	.section	.text._Z21vector_add_f32_kernelPKfifPf,"ax",@progbits
	.align	128
        .global         _Z21vector_add_f32_kernelPKfifPf
        .type           _Z21vector_add_f32_kernelPKfifPf,@function
        .size           _Z21vector_add_f32_kernelPKfifPf,(.L_x_36 - _Z21vector_add_f32_kernelPKfifPf)
        .other          _Z21vector_add_f32_kernelPKfifPf,@"STO_CUDA_ENTRY STV_DEFAULT"
_Z21vector_add_f32_kernelPKfifPf:
.text._Z21vector_add_f32_kernelPKfifPf:
        /* <DEDUP_REMOVED lines=13> */
[----:B-1----:R-:W2:Y:S01]  /*00d0*/  LDG.E R2, desc[UR4][R2.64] ;  /* 0x0000000402027981 */ /* 0x002ea2000c1e1900 */
[----:B---3--:R-:W-:-:S05]  /*00e0*/  IMAD.WIDE R4, R7, 0x4, R4 ;  /* 0x0000000407047825 */ /* 0x008fca00078e0204 */
[----:B------:R-:W2:Y:S02]  /*00f0*/  LDG.E R7, desc[UR4][R4.64] ;  /* 0x0000000404077981 */ /* 0x000ea4000c1e1900 */
[----:B--2---:R-:W-:-:S05]  /*0100*/  FFMA R7, R2, UR6, R7 ;  /* 0x0000000602077c23 */ /* 0x004fca0008000007 */
[----:B------:R-:W-:Y:S01]  /*0110*/  STG.E desc[UR4][R4.64], R7 ;  /* 0x0000000704007986 */ /* 0x000fe2000c101904 */
[----:B------:R-:W-:Y:S05]  /*0120*/  EXIT ;  /* 0x000000000000794d */ /* 0x000fea0003800000 */
.L_x_16:
        /* <DEDUP_REMOVED lines=13> */
.L_x_36:


//--------------------- .text._Z21vector_set_f32_kernelPKfifPf --------------------------
	.section	.text._Z21vector_set_f32_kernelPKfifPf,"ax",@progbits
	.align	128
        .global         _Z21vector_set_f32_kernelPKfifPf
        .type           _Z21vector_set_f32_kernelPKfifPf,@function
        .size           _Z21vector_set_f32_kernelPKfifPf,(.L_x_37 - _Z21vector_set_f32_kernelPKfifPf)
        .other          _Z21vector_set_f32_kernelPKfifPf,@"STO_CUDA_ENTRY STV_DEFAULT"
_Z21vector_set_f32_kernelPKfifPf:
.text._Z21vector_set_f32_kernelPKfifPf:
        /* <DEDUP_REMOVED lines=14> */
[----:B---3--:R-:W-:-:S04]  /*00e0*/  IMAD.WIDE R4, R7, 0x4, R4 ;  /* 0x0000000407047825 */ /* 0x008fc800078e0204 */
[----:B--2---:R-:W-:-:S05]  /*00f0*/  FMUL R7, R2, UR6 ;  /* 0x0000000602077c20 */ /* 0x004fca0008400000 */
[----:B------:R-:W-:Y:S01]  /*0100*/  STG.E desc[UR4][R4.64], R7 ;  /* 0x0000000704007986 */ /* 0x000fe2000c101904 */
[----:B------:R-:W-:Y:S05]  /*0110*/  EXIT ;  /* 0x000000000000794d */ /* 0x000fea0003800000 */
.L_x_17:
        /* <DEDUP_REMOVED lines=14> */
.L_x_37:


//--------------------- .text._Z28vector_reciprocal_f32_kernelPfi --------------------------
	.section	.text._Z28vector_reciprocal_f32_kernelPfi,"ax",@progbits
	.align	128
        .global         _Z28vector_reciprocal_f32_kernelPfi
        .type           _Z28vector_reciprocal_f32_kernelPfi,@function
        .size           _Z28vector_reciprocal_f32_kernelPfi,(.L_x_32 - _Z28vector_reciprocal_f32_kernelPfi)
        .other          _Z28vector_reciprocal_f32_kernelPfi,@"STO_CUDA_ENTRY STV_DEFAULT"
_Z28vector_reciprocal_f32_kernelPfi:
.text._Z28vector_reciprocal_f32_kernelPfi:
        /* <DEDUP_REMOVED lines=10> */
[----:B0-----:R-:W-:-:S05]  /*00a0*/  IMAD.WIDE R4, R3, 0x4, R4 ;  /* 0x0000000403047825 */ /* 0x001fca00078e0204 */
[----:B-1----:R-:W2:Y:S01]  /*00b0*/  LDG.E R0, desc[UR4][R4.64] ;  /* 0x0000000404007981 */ /* 0x002ea2000c1e1900 */
[----:B------:R-:W-:Y:S01]  /*00c0*/  BSSY.RECONVERGENT B0, `(.L_x_18) ;  /* 0x000000c000007945 */ /* 0x000fe20003800200 */
[----:B--2---:R-:W-:-:S05]  /*00d0*/  VIADD R2, R0, 0x1800000 ;  /* 0x0180000000027836 */ /* 0x004fca0000000000 */
[----:B------:R-:W-:-:S04]  /*00e0*/  LOP3.LUT R2, R2, 0x7f800000, RZ, 0xc0, !PT ;  /* 0x7f80000002027812 */ /* 0x000fc800078ec0ff */
[----:B------:R-:W-:-:S13]  /*00f0*/  ISETP.GT.U32.AND P0, PT, R2, 0x1ffffff, PT ;  /* 0x01ffffff0200780c */ /* 0x000fda0003f04070 */
[----:B------:R-:W-:Y:S05]  /*0100*/  @P0 BRA `(.L_x_19) ;  /* 0x00000000000c0947 */ /* 0x000fea0003800000 */
[----:B------:R-:W-:-:S07]  /*0110*/  MOV R6, 0x130 ;  /* 0x0000013000067802 */ /* 0x000fce0000000f00 */
[----:B------:R-:W-:Y:S05]  /*0120*/  CALL.REL.NOINC `($__internal_1_$__cuda_sm20_rcp_rn_f32_slowpath) ;  /* 0x0000000000207944 */ /* 0x000fea0003c00000 */
[----:B------:R-:W-:Y:S05]  /*0130*/  BRA `(.L_x_20) ;  /* 0x0000000000107947 */ /* 0x000fea0003800000 */
.L_x_19:
[----:B------:R-:W0:Y:S02]  /*0140*/  MUFU.RCP R3, R0 ;  /* 0x0000000000037308 */ /* 0x000e240000001000 */
[----:B0-----:R-:W-:-:S04]  /*0150*/  FFMA R2, R0, R3, -1 ;  /* 0xbf80000000027423 */ /* 0x001fc80000000003 */
[----:B------:R-:W-:-:S04]  /*0160*/  FADD.FTZ R2, -R2, -RZ ;  /* 0x800000ff02027221 */ /* 0x000fc80000010100 */
[----:B------:R-:W-:-:S07]  /*0170*/  FFMA R3, R3, R2, R3 ;  /* 0x0000000203037223 */ /* 0x000fce0000000003 */
.L_x_20:
[----:B------:R-:W-:Y:S05]  /*0180*/  BSYNC.RECONVERGENT B0 ;  /* 0x0000000000007941 */ /* 0x000fea0003800200 */
.L_x_18:
[----:B------:R-:W-:Y:S01]  /*0190*/  STG.E desc[UR4][R4.64], R3 ;  /* 0x0000000304007986 */ /* 0x000fe2000c101904 */
[----:B------:R-:W-:Y:S05]  /*01a0*/  EXIT ;  /* 0x000000000000794d */ /* 0x000fea0003800000 */
        .weak           $__internal_1_$__cuda_sm20_rcp_rn_f32_slowpath
        .type           $__internal_1_$__cuda_sm20_rcp_rn_f32_slowpath,@function
        .size           $__internal_1_$__cuda_sm20_rcp_rn_f32_slowpath,(.L_x_32 - $__internal_1_$__cuda_sm20_rcp_rn_f32_slowpath)
$__internal_1_$__cuda_sm20_rcp_rn_f32_slowpath:
[----:B------:R-:W-:Y:S01]  /*01b0*/  IMAD.SHL.U32 R2, R0, 0x2, RZ ;  /* 0x0000000200027824 */ /* 0x000fe200078e00ff */
[----:B------:R-:W-:Y:S04]  /*01c0*/  BSSY.RECONVERGENT B1, `(.L_x_21) ;  /* 0x0000030000017945 */ /* 0x000fe80003800200 */
[----:B------:R-:W-:-:S04]  /*01d0*/  SHF.R.U32.HI R2, RZ, 0x18, R2 ;  /* 0x00000018ff027819 */ /* 0x000fc80000011602 */
[----:B------:R-:W-:-:S13]  /*01e0*/  ISETP.NE.U32.AND P0, PT, R2, RZ, PT ;  /* 0x000000ff0200720c */ /* 0x000fda0003f05070 */
[----:B------:R-:W-:Y:S05]  /*01f0*/  @P0 BRA `(.L_x_22) ;  /* 0x0000000000280947 */ /* 0x000fea0003800000 */
[----:B------:R-:W-:-:S05]  /*0200*/  IMAD.SHL.U32 R2, R0, 0x2, RZ ;  /* 0x0000000200027824 */ /* 0x000fca00078e00ff */
[----:B------:R-:W-:-:S13]  /*0210*/  ISETP.NE.AND P0, PT, R2, RZ, PT ;  /* 0x000000ff0200720c */ /* 0x000fda0003f05270 */
[----:B------:R-:W-:Y:S01]  /*0220*/  @P0 FFMA R7, R0, 1.84467440737095516160e+19, RZ ;  /* 0x5f80000000070823 */ /* 0x000fe200000000ff */
[----:B------:R-:W-:Y:S08]  /*0230*/  @!P0 MUFU.RCP R3, R0 ;  /* 0x0000000000038308 */ /* 0x000ff00000001000 */
[----:B------:R-:W0:Y:S02]  /*0240*/  @P0 MUFU.RCP R2, R7 ;  /* 0x0000000700020308 */ /* 0x000e240000001000 */
[----:B0-----:R-:W-:-:S04]  /*0250*/  @P0 FFMA R8, R7, R2, -1 ;  /* 0xbf80000007080423 */ /* 0x001fc80000000002 */
[----:B------:R-:W-:-:S04]  /*0260*/  @P0 FADD.FTZ R9, -R8, -RZ ;  /* 0x800000ff08090221 */ /* 0x000fc80000010100 */
[----:B------:R-:W-:-:S04]  /*0270*/  @P0 FFMA R2, R2, R9, R2 ;  /* 0x0000000902020223 */ /* 0x000fc80000000002 */
[----:B------:R-:W-:Y:S01]  /*0280*/  @P0 FFMA R3, R2, 1.84467440737095516160e+19, RZ ;  /* 0x5f80000002030823 */ /* 0x000fe200000000ff */
[----:B------:R-:W-:Y:S06]  /*0290*/  BRA `(.L_x_23) ;  /* 0x0000000000887947 */ /* 0x000fec0003800000 */
.L_x_22:
[----:B------:R-:W-:-:S05]  /*02a0*/  VIADD R3, R2, 0xffffff03 ;  /* 0xffffff0302037836 */ /* 0x000fca0000000000 */
[----:B------:R-:W-:-:S13]  /*02b0*/  ISETP.GT.U32.AND P0, PT, R3, 0x1, PT ;  /* 0x000000010300780c */ /* 0x000fda0003f04070 */
[----:B------:R-:W-:Y:S05]  /*02c0*/  @P0 BRA `(.L_x_24) ;  /* 0x0000000000780947 */ /* 0x000fea0003800000 */
[----:B------:R-:W-:Y:S01]  /*02d0*/  LOP3.LUT R7, R0, 0x7fffff, RZ, 0xc0, !PT ;  /* 0x007fffff00077812 */ /* 0x000fe200078ec0ff */
[----:B------:R-:W-:-:S03]  /*02e0*/  IMAD.MOV.U32 R12, RZ, RZ, 0x3 ;  /* 0x00000003ff0c7424 */ /* 0x000fc600078e00ff */
[----:B------:R-:W-:Y:S02]  /*02f0*/  LOP3.LUT R7, R7, 0x3f800000, RZ, 0xfc, !PT ;  /* 0x3f80000007077812 */ /* 0x000fe400078efcff */
[----:B------:R-:W-:Y:S02]  /*0300*/  SHF.L.U32 R11, R12, R3, RZ ;  /* 0x000000030c0b7219 */ /* 0x000fe400000006ff */
[----:B------:R-:W0:Y:S02]  /*0310*/  MUFU.RCP R8, R7 ;  /* 0x0000000700087308 */ /* 0x000e240000001000 */
[----:B0-----:R-:W-:-:S04]  /*0320*/  FFMA R9, R7, R8, -1 ;  /* 0xbf80000007097423 */ /* 0x001fc80000000008 */
[----:B------:R-:W-:-:S04]  /*0330*/  FADD.FTZ R9, -R9, -RZ ;  /* 0x800000ff09097221 */ /* 0x000fc80000010100 */
[CCC-:B------:R-:W-:Y:S01]  /*0340*/  FFMA.RM R10, R8.reuse, R9.reuse, R8.reuse ;  /* 0x00000009080a7223 */ /* 0x1c0fe20000004008 */
[----:B------:R-:W-:-:S04]  /*0350*/  FFMA.RP R9, R8, R9, R8 ;  /* 0x0000000908097223 */ /* 0x000fc80000008008 */
[C---:B------:R-:W-:Y:S02]  /*0360*/  LOP3.LUT R8, R10.reuse, 0x7fffff, RZ, 0xc0, !PT ;  /* 0x007fffff0a087812 */ /* 0x040fe400078ec0ff */
[----:B------:R-:W-:Y:S02]  /*0370*/  FSETP.NEU.FTZ.AND P0, PT, R10, R9, PT ;  /* 0x000000090a00720b */ /* 0x000fe40003f1d000 */
[----:B------:R-:W-:Y:S02]  /*0380*/  LOP3.LUT R8, R8, 0x800000, RZ, 0xfc, !PT ;  /* 0x0080000008087812 */ /* 0x000fe400078efcff */
[----:B------:R-:W-:Y:S02]  /*0390*/  SEL R9, RZ, 0xffffffff, !P0 ;  /* 0xffffffffff097807 */ /* 0x000fe40004000000 */
[----:B------:R-:W-:-:S03]  /*03a0*/  LOP3.LUT R10, R11, R8, RZ, 0xc0, !PT ;  /* 0x000000080b0a7212 */ /* 0x000fc600078ec0ff */
[----:B------:R-:W-:Y:S01]  /*03b0*/  IMAD.MOV R9, RZ, RZ, -R9 ;  /* 0x000000ffff097224 */ /* 0x000fe200078e0a09 */
[----:B------:R-:W-:-:S04]  /*03c0*/  SHF.R.U32.HI R10, RZ, R3, R10 ;  /* 0x00000003ff0a7219 */ /* 0x000fc8000001160a */
[----:B------:R-:W-:Y:S02]  /*03d0*/  LOP3.LUT P1, RZ, R9, R3, R8, 0xf8, !PT ;  /* 0x0000000309ff7212 */ /* 0x000fe4000782f808 */
[C---:B------:R-:W-:Y:S02]  /*03e0*/  LOP3.LUT P0, RZ, R10.reuse, 0x1, RZ, 0xc0, !PT ;  /* 0x000000010aff7812 */ /* 0x040fe4000780c0ff */
[----:B------:R-:W-:-:S04]  /*03f0*/  LOP3.LUT P2, RZ, R10, 0x2, RZ, 0xc0, !PT ;  /* 0x000000020aff7812 */ /* 0x000fc8000784c0ff */
[----:B------:R-:W-:Y:S02]  /*0400*/  PLOP3.LUT P0, PT, P0, P1, P2, 0xe0, 0x0 ;  /* 0x000000000000781c */ /* 0x000fe40000703c20 */
[----:B------:R-:W-:Y:S02]  /*0410*/  LOP3.LUT P1, RZ, R0, 0x7fffff, RZ, 0xc0, !PT ;  /* 0x007fffff00ff7812 */ /* 0x000fe4000782c0ff */
[----:B------:R-:W-:-:S05]  /*0420*/  SEL R3, RZ, 0x1, !P0 ;  /* 0x00000001ff037807 */ /* 0x000fca0004000000 */
[----:B------:R-:W-:-:S05]  /*0430*/  IMAD.MOV R3, RZ, RZ, -R3 ;  /* 0x000000ffff037224 */ /* 0x000fca00078e0a03 */
[----:B------:R-:W-:Y:S01]  /*0440*/  ISETP.GE.AND P0, PT, R3, RZ, PT ;  /* 0x000000ff0300720c */ /* 0x000fe20003f06270 */
[----:B------:R-:W-:-:S05]  /*0450*/  VIADD R3, R2, 0xffffff04 ;  /* 0xffffff0402037836 */ /* 0x000fca0000000000 */
[----:B------:R-:W-:-:S07]  /*0460*/  SHF.R.U32.HI R3, RZ, R3, R8 ;  /* 0x00000003ff037219 */ /* 0x000fce0000011608 */
[----:B------:R-:W-:-:S04]  /*0470*/  @!P0 VIADD R3, R3, 0x1 ;  /* 0x0000000103038836 */ /* 0x000fc80000000000 */
[----:B------:R-:W-:-:S05]  /*0480*/  @!P1 IMAD.SHL.U32 R3, R3, 0x2, RZ ;  /* 0x0000000203039824 */ /* 0x000fca00078e00ff */
[----:B------:R-:W-:Y:S01]  /*0490*/  LOP3.LUT R3, R3, 0x80000000, R0, 0xf8, !PT ;  /* 0x8000000003037812 */ /* 0x000fe200078ef800 */
[----:B------:R-:W-:Y:S06]  /*04a0*/  BRA `(.L_x_23) ;  /* 0x0000000000047947 */ /* 0x000fec0003800000 */
.L_x_24:
[----:B------:R0:W1:Y:S02]  /*04b0*/  MUFU.RCP R3, R0 ;  /* 0x0000000000037308 */ /* 0x0000640000001000 */
.L_x_23:
[----:B------:R-:W-:Y:S05]  /*04c0*/  BSYNC.RECONVERGENT B1 ;  /* 0x0000000000017941 */ /* 0x000fea0003800200 */
.L_x_21:
[----:B------:R-:W-:-:S04]  /*04d0*/  IMAD.MOV.U32 R7, RZ, RZ, 0x0 ;  /* 0x00000000ff077424 */ /* 0x000fc800078e00ff */
[----:B01----:R-:W-:Y:S05]  /*04e0*/  RET.REL.NODEC R6 `(_Z28vector_reciprocal_f32_kernelPfi) ;  /* 0xfffffff806c47950 */ /* 0x003fea0003c3ffff */
.L_x_25:
        /* <DEDUP_REMOVED lines=9> */
.L_x_32:


//--------------------- .text._Z24vector_square_f32_kernelPfi --------------------------
	.section	.text._Z24vector_square_f32_kernelPfi,"ax",@progbits
	.align	128
        .global         _Z24vector_square_f32_kernelPfi
        .type           _Z24vector_square_f32_kernelPfi,@function
        .size           _Z24vector_square_f32_kernelPfi,(.L_x_39 - _Z24vector_square_f32_kernelPfi)
        .other          _Z24vector_square_f32_kernelPfi,@"STO_CUDA_ENTRY STV_DEFAULT"
_Z24vector_square_f32_kernelPfi:
.text._Z24vector_square_f32_kernelPfi:
        /* <DEDUP_REMOVED lines=11> */
[----:B-1----:R-:W2:Y:S02]  /*00b0*/  LDG.E R0, desc[UR4][R2.64] ;  /* 0x0000000402007981 */ /* 0x002ea4000c1e1900 */
[----:B--2---:R-:W-:-:S05]  /*00c0*/  FMUL R5, R0, R0 ;  /* 0x0000000000057220 */ /* 0x004fca0000400000 */
[----:B------:R-:W-:Y:S01]  /*00d0*/  STG.E desc[UR4][R2.64], R5 ;  /* 0x0000000502007986 */ /* 0x000fe2000c101904 */
[----:B------:R-:W-:Y:S05]  /*00e0*/  EXIT ;  /* 0x000000000000794d */ /* 0x000fea0003800000 */
.L_x_26:
        /* <DEDUP_REMOVED lines=9> */
.L_x_39:


//--------------------- .text._Z21vector_exp_f32_kernelPfi --------------------------
	.section	.text._Z21vector_exp_f32_kernelPfi,"ax",@progbits
	.align	128
        .global         _Z21vector_exp_f32_kernelPfi
        .type           _Z21vector_exp_f32_kernelPfi,@function
        .size           _Z21vector_exp_f32_kernelPfi,(.L_x_40 - _Z21vector_exp_f32_kernelPfi)
        .other          _Z21vector_exp_f32_kernelPfi,@"STO_CUDA_ENTRY STV_DEFAULT"
_Z21vector_exp_f32_kernelPfi:
.text._Z21vector_exp_f32_kernelPfi:
        /* <DEDUP_REMOVED lines=12> */
[----:B------:R-:W-:Y:S01]  /*00c0*/  HFMA2 R5, -RZ, RZ, 0.96630859375, -0.0022525787353515625 ;  /* 0x3bbb989dff057431 */ /* 0x000fe200000001ff */
[----:B------:R-:W-:-:S04]  /*00d0*/  MOV R7, 0x437c0000 ;  /* 0x437c000000077802 */ /* 0x000fc80000000f00 */
[----:B--2---:R-:W-:-:S04]  /*00e0*/  FFMA.SAT R4, R0, R5, 0.5 ;  /* 0x3f00000000047423 */ /* 0x004fc80000002005 */
[----:B------:R-:W-:-:S04]  /*00f0*/  FFMA.RM R4, R4, R7, 12582913 ;  /* 0x4b40000104047423 */ /* 0x000fc80000004007 */
[C---:B------:R-:W-:Y:S01]  /*0100*/  FADD R5, R4.reuse, -12583039 ;  /* 0xcb40007f04057421 */ /* 0x040fe20000000000 */
[----:B------:R-:W-:-:S03]  /*0110*/  SHF.L.U32 R4, R4, 0x17, RZ ;  /* 0x0000001704047819 */ /* 0x000fc600000006ff */
[----:B------:R-:W-:-:S04]  /*0120*/  FFMA R5, R0, 1.4426950216293334961, -R5 ;  /* 0x3fb8aa3b00057823 */ /* 0x000fc80000000805 */
[----:B------:R-:W-:-:S06]  /*0130*/  FFMA R5, R0, 1.925963033500011079e-08, R5 ;  /* 0x32a5706000057823 */ /* 0x000fcc0000000005 */
[----:B------:R-:W0:Y:S02]  /*0140*/  MUFU.EX2 R5, R5 ;  /* 0x0000000500057308 */ /* 0x000e240000000800 */
[----:B0-----:R-:W-:-:S05]  /*0150*/  FMUL R7, R4, R5 ;  /* 0x0000000504077220 */ /* 0x001fca0000400000 */
[----:B------:R-:W-:Y:S01]  /*0160*/  STG.E desc[UR4][R2.64], R7 ;  /* 0x0000000702007986 */ /* 0x000fe2000c101904 */
[----:B------:R-:W-:Y:S05]  /*0170*/  EXIT ;  /* 0x000000000000794d */ /* 0x000fea0003800000 */
.L_x_27:
        /* <DEDUP_REMOVED lines=16> */
.L_x_40:


//--------------------- .text._Z23vector_scale_f32_kernelPfif --------------------------
	.section	.text._Z23vector_scale_f32_kernelPfif,"ax",@progbits
	.align	128
        .global         _Z23vector_scale_f32_kernelPfif
        .type           _Z23vector_scale_f32_kernelPfif,@function
        .size           _Z23vector_scale_f32_kernelPfif,(.L_x_41 - _Z23vector_scale_f32_kernelPfif)
        .other          _Z23vector_scale_f32_kernelPfif,@"STO_CUDA_ENTRY STV_DEFAULT"
_Z23vector_scale_f32_kernelPfif:
.text._Z23vector_scale_f32_kernelPfif:
        /* <DEDUP_REMOVED lines=10> */
[----:B------:R-:W2:Y:S01]  /*00a0*/  LDCU UR6, c[0x0][0x38c] ;  /* 0x00007180ff0677ac */ /* 0x000ea20008000800 */
[----:B0-----:R-:W-:-:S05]  /*00b0*/  IMAD.WIDE R2, R5, 0x4, R2 ;  /* 0x0000000405027825 */ /* 0x001fca00078e0202 */
[----:B-1----:R-:W2:Y:S02]  /*00c0*/  LDG.E R0, desc[UR4][R2.64] ;  /* 0x0000000402007981 */ /* 0x002ea4000c1e1900 */
[----:B--2---:R-:W-:-:S05]  /*00d0*/  FMUL R5, R0, UR6 ;  /* 0x0000000600057c20 */ /* 0x004fca0008400000 */
[----:B------:R-:W-:Y:S01]  /*00e0*/  STG.E desc[UR4][R2.64], R5 ;  /* 0x0000000502007986 */ /* 0x000fe2000c101904 */
[----:B------:R-:W-:Y:S05]  /*00f0*/  EXIT ;  /* 0x000000000000794d */ /* 0x000fea0003800000 */
.L_x_28:
        /* <DEDUP_REMOVED lines=16> */
.L_x_41:


//--------------------- .text._Z28vector_add_scalar_f32_kernelPfif --------------------------
	.section	.text._Z28vector_add_scalar_f32_kernelPfif,"ax",@progbits
	.align	128
        .global         _Z28vector_add_scalar_f32_kernelPfif
        .type           _Z28vector_add_scalar_f32_kernelPfif,@function
        .size           _Z28vector_add_scalar_f32_kernelPfif,(.L_x_42 - _Z28vector_add_scalar_f32_kernelPfif)
        .other          _Z28vector_add_scalar_f32_kernelPfif,@"STO_CUDA_ENTRY STV_DEFAULT"
_Z28vector_add_scalar_f32_kernelPfif:
.text._Z28vector_add_scalar_f32_kernelPfif:
        /* <DEDUP_REMOVED lines=13> */
[----:B--2---:R-:W-:-:S05]  /*00d0*/  FADD R5, R0, UR6 ;  /* 0x0000000600057e21 */ /* 0x004fca0008000000 */
[----:B------:R-:W-:Y:S01]  /*00e0*/  STG.E desc[UR4][R2.64], R5 ;  /* 0x0000000502007986 */ /* 0x000fe2000c101904 */
[----:B------:R-:W-:Y:S05]  /*00f0*/  EXIT ;  /* 0x000000000000794d */ /* 0x000fea0003800000 */
.L_x_29:
        /* <DEDUP_REMOVED lines=16> */
.L_x_42:


//--------------------- .text._Z28vector_set_scalar_f32_kernelPfif --------------------------
	.section	.text._Z28vector_set_scalar_f32_kernelPfif,"ax",@progbits
	.align	128
        .global         _Z28vector_set_scalar_f32_kernelPfif
        .type           _Z28vector_set_scalar_f32_kernelPfif,@function
        .size           _Z28vector_set_scalar_f32_kernelPfif,(.L_x_43 - _Z28vector_set_scalar_f32_kernelPfif)
        .other          _Z28vector_set_scalar_f32_kernelPfif,@"STO_CUDA_ENTRY STV_DEFAULT"
_Z28vector_set_scalar_f32_kernelPfif:
.text._Z28vector_set_scalar_f32_kernelPfif:
        /* <DEDUP_REMOVED lines=10> */
[----:B------:R-:W1:Y:S01]  /*00a0*/  LDC R7, c[0x0][0x38c] ;  /* 0x0000e300ff077b82 */ /* 0x000e620000000800 */
[----:B0-----:R-:W-:-:S05]  /*00b0*/  IMAD.WIDE R2, R5, 0x4, R2 ;  /* 0x0000000405027825 */ /* 0x001fca00078e0202 */
[----:B-1----:R-:W-:Y:S01]  /*00c0*/  STG.E desc[UR4][R2.64], R7 ;  /* 0x0000000702007986 */ /* 0x002fe2000c101904 */
[----:B------:R-:W-:Y:S05]  /*00d0*/  EXIT ;  /* 0x000000000000794d */ /* 0x000fea0003800000 */
.L_x_30:
        /* <DEDUP_REMOVED lines=10> */
.L_x_43:


//--------------------- .nv.shared.reserved.0     --------------------------
	.section	.nv.shared.reserved.0,"aw",@nobits
	.weak		__nv_reservedSMEM_offset_0_alias
	.size		__nv_reservedSMEM_offset_0_alias, 0, 64
	.other		__nv_reservedSMEM_offset_0_alias,@"STO_CUDA_RESERVED_SHARED STV_DEFAULT"
__nv_reservedSMEM_offset_0_alias:
	.zero		0
	.zero		64


//--------------------- .nv.constant0._Z30vector_elemwise_div_f32_kernelPfiPKf --------------------------
	.section	.nv.constant0._Z30vector_elemwise_div_f32_kernelPfiPKf,"a",@progbits
	.sectionflags	@""
	.align	4
.nv.constant0._Z30vector_elemwise_div_f32_kernelPfiPKf:
	.zero		920


//--------------------- .nv.constant0._Z31vector_elemwise_mult_f32_kernelPfiPKf --------------------------
	.section	.nv.constant0._Z31vector_elemwise_mult_f32_kernelPfiPKf,"a",@progbits
	.sectionflags	@""
	.align	4
.nv.constant0._Z31vector_elemwise_mult_f32_kernelPfiPKf:
	.zero		920


//--------------------- .nv.constant0._Z25vector_average_f32_kernelPKfifPf --------------------------
	.section	.nv.constant0._Z25vector_average_f32_kernelPKfifPf,"a",@progbits
	.sectionflags	@""
	.align	4
.nv.constant0._Z25vector_average_f32_kernelPKfifPf:
	.zero		920


//--------------------- .nv.constant0._Z21vector_add_f32_kernelPKfifPf --------------------------
	.section	.nv.constant0._Z21vector_add_f32_kernelPKfifPf,"a",@progbits
	.sectionflags	@""
	.align	4
.nv.constant0._Z21vector_add_f32_kernelPKfifPf:
	.zero		920


//--------------------- .nv.constant0._Z21vector_set_f32_kernelPKfifPf --------------------------
	.section	.nv.constant0._Z21vector_set_f32_kernelPKfifPf,"a",@progbits
	.sectionflags	@""
	.align	4
.nv.constant0._Z21vector_set_f32_kernelPKfifPf:
	.zero		920


//--------------------- .nv.constant0._Z28vector_reciprocal_f32_kernelPfi --------------------------
	.section	.nv.constant0._Z28vector_reciprocal_f32_kernelPfi,"a",@progbits
	.sectionflags	@""
	.align	4
.nv.constant0._Z28vector_reciprocal_f32_kernelPfi:
	.zero		908


//--------------------- .nv.constant0._Z24vector_square_f32_kernelPfi --------------------------
	.section	.nv.constant0._Z24vector_square_f32_kernelPfi,"a",@progbits
	.sectionflags	@""
	.align	4
.nv.constant0._Z24vector_square_f32_kernelPfi:
	.zero		908


//--------------------- .nv.constant0._Z21vector_exp_f32_kernelPfi --------------------------
	.section	.nv.constant0._Z21vector_exp_f32_kernelPfi,"a",@progbits
	.sectionflags	@""
	.align	4
.nv.constant0._Z21vector_exp_f32_kernelPfi:
	.zero		908


//--------------------- .nv.constant0._Z23vector_scale_f32_kernelPfif --------------------------
	.section	.nv.constant0._Z23vector_scale_f32_kernelPfif,"a",@progbits
	.sectionflags	@""
	.align	4
.nv.constant0._Z23vector_scale_f32_kernelPfif:
	.zero		912


//--------------------- .nv.constant0._Z28vector_add_scalar_f32_kernelPfif --------------------------
	.section	.nv.constant0._Z28vector_add_scalar_f32_kernelPfif,"a",@progbits
	.sectionflags	@""
	.align	4
.nv.constant0._Z28vector_add_scalar_f32_kernelPfif:
	.zero		912


//--------------------- .nv.constant0._Z28vector_set_scalar_f32_kernelPfif --------------------------
	.section	.nv.constant0._Z28vector_set_scalar_f32_kernelPfif,"a",@progbits
	.sectionflags	@""
	.align	4
.nv.constant0._Z28vector_set_scalar_f32_kernelPfif:
	.zero		912


//--------------------- SYMBOLS --------------------------

	.type		.nv.reservedSmem.offset0,@object
	.size		.nv.reservedSmem.offset0,0x4
